//
// Generated by NVIDIA NVVM Compiler
//
// Compiler Build ID: CL-36424714
// Cuda compilation tools, release 13.0, V13.0.88
// Based on NVVM 20.0.0
//

.version 9.0
.target sm_100
.address_size 64

	// .globl	_ZN3cub18CUB_300001_SM_10006detail11EmptyKernelIvEEvv
.global .align 1 .b8 _ZN34_INTERNAL_91c0d1ca_4_k_cu_2cf8e89a4cuda3std3__45__cpo5beginE[1];
.global .align 1 .b8 _ZN34_INTERNAL_91c0d1ca_4_k_cu_2cf8e89a4cuda3std3__45__cpo3endE[1];
.global .align 1 .b8 _ZN34_INTERNAL_91c0d1ca_4_k_cu_2cf8e89a4cuda3std3__45__cpo6cbeginE[1];
.global .align 1 .b8 _ZN34_INTERNAL_91c0d1ca_4_k_cu_2cf8e89a4cuda3std3__45__cpo4cendE[1];
.global .align 1 .b8 _ZN34_INTERNAL_91c0d1ca_4_k_cu_2cf8e89a4cuda3std3__45__cpo6rbeginE[1];
.global .align 1 .b8 _ZN34_INTERNAL_91c0d1ca_4_k_cu_2cf8e89a4cuda3std3__45__cpo4rendE[1];
.global .align 1 .b8 _ZN34_INTERNAL_91c0d1ca_4_k_cu_2cf8e89a4cuda3std3__45__cpo7crbeginE[1];
.global .align 1 .b8 _ZN34_INTERNAL_91c0d1ca_4_k_cu_2cf8e89a4cuda3std3__45__cpo5crendE[1];
.global .align 1 .b8 _ZN34_INTERNAL_91c0d1ca_4_k_cu_2cf8e89a4cuda3std3__436_GLOBAL__N__91c0d1ca_4_k_cu_2cf8e89a6ignoreE[1];
.global .align 1 .b8 _ZN34_INTERNAL_91c0d1ca_4_k_cu_2cf8e89a4cuda3std3__419piecewise_constructE[1];
.global .align 1 .b8 _ZN34_INTERNAL_91c0d1ca_4_k_cu_2cf8e89a4cuda3std3__48in_placeE[1];
.global .align 1 .b8 _ZN34_INTERNAL_91c0d1ca_4_k_cu_2cf8e89a4cuda3std3__420unreachable_sentinelE[1];
.global .align 1 .b8 _ZN34_INTERNAL_91c0d1ca_4_k_cu_2cf8e89a4cuda3std3__47nulloptE[1];
.global .align 1 .b8 _ZN34_INTERNAL_91c0d1ca_4_k_cu_2cf8e89a4cuda3std3__48unexpectE[1];
.global .align 1 .b8 _ZN34_INTERNAL_91c0d1ca_4_k_cu_2cf8e89a4cuda3std6ranges3__45__cpo4swapE[1];
.global .align 1 .b8 _ZN34_INTERNAL_91c0d1ca_4_k_cu_2cf8e89a4cuda3std6ranges3__45__cpo9iter_moveE[1];
.global .align 1 .b8 _ZN34_INTERNAL_91c0d1ca_4_k_cu_2cf8e89a4cuda3std6ranges3__45__cpo5beginE[1];
.global .align 1 .b8 _ZN34_INTERNAL_91c0d1ca_4_k_cu_2cf8e89a4cuda3std6ranges3__45__cpo3endE[1];
.global .align 1 .b8 _ZN34_INTERNAL_91c0d1ca_4_k_cu_2cf8e89a4cuda3std6ranges3__45__cpo6cbeginE[1];
.global .align 1 .b8 _ZN34_INTERNAL_91c0d1ca_4_k_cu_2cf8e89a4cuda3std6ranges3__45__cpo4cendE[1];
.global .align 1 .b8 _ZN34_INTERNAL_91c0d1ca_4_k_cu_2cf8e89a4cuda3std6ranges3__45__cpo7advanceE[1];
.global .align 1 .b8 _ZN34_INTERNAL_91c0d1ca_4_k_cu_2cf8e89a4cuda3std6ranges3__45__cpo9iter_swapE[1];
.global .align 1 .b8 _ZN34_INTERNAL_91c0d1ca_4_k_cu_2cf8e89a4cuda3std6ranges3__45__cpo4nextE[1];
.global .align 1 .b8 _ZN34_INTERNAL_91c0d1ca_4_k_cu_2cf8e89a4cuda3std6ranges3__45__cpo4prevE[1];
.global .align 1 .b8 _ZN34_INTERNAL_91c0d1ca_4_k_cu_2cf8e89a4cuda3std6ranges3__45__cpo4dataE[1];
.global .align 1 .b8 _ZN34_INTERNAL_91c0d1ca_4_k_cu_2cf8e89a4cuda3std6ranges3__45__cpo5cdataE[1];
.global .align 1 .b8 _ZN34_INTERNAL_91c0d1ca_4_k_cu_2cf8e89a4cuda3std6ranges3__45__cpo4sizeE[1];
.global .align 1 .b8 _ZN34_INTERNAL_91c0d1ca_4_k_cu_2cf8e89a4cuda3std6ranges3__45__cpo5ssizeE[1];
.global .align 1 .b8 _ZN34_INTERNAL_91c0d1ca_4_k_cu_2cf8e89a4cuda3std6ranges3__45__cpo8distanceE[1];
.global .align 1 .b8 _ZN34_INTERNAL_91c0d1ca_4_k_cu_2cf8e89a6thrust24THRUST_300001_SM_1000_NS8cuda_cub3parE[1];
.global .align 1 .b8 _ZN34_INTERNAL_91c0d1ca_4_k_cu_2cf8e89a6thrust24THRUST_300001_SM_1000_NS8cuda_cub10par_nosyncE[1];
.global .align 1 .b8 _ZN34_INTERNAL_91c0d1ca_4_k_cu_2cf8e89a6thrust24THRUST_300001_SM_1000_NS6system6detail10sequential3seqE[1];
.global .align 1 .b8 _ZN34_INTERNAL_91c0d1ca_4_k_cu_2cf8e89a6thrust24THRUST_300001_SM_1000_NS12placeholders2_1E[1];
.global .align 1 .b8 _ZN34_INTERNAL_91c0d1ca_4_k_cu_2cf8e89a6thrust24THRUST_300001_SM_1000_NS12placeholders2_2E[1];
.global .align 1 .b8 _ZN34_INTERNAL_91c0d1ca_4_k_cu_2cf8e89a6thrust24THRUST_300001_SM_1000_NS12placeholders2_3E[1];
.global .align 1 .b8 _ZN34_INTERNAL_91c0d1ca_4_k_cu_2cf8e89a6thrust24THRUST_300001_SM_1000_NS12placeholders2_4E[1];
.global .align 1 .b8 _ZN34_INTERNAL_91c0d1ca_4_k_cu_2cf8e89a6thrust24THRUST_300001_SM_1000_NS12placeholders2_5E[1];
.global .align 1 .b8 _ZN34_INTERNAL_91c0d1ca_4_k_cu_2cf8e89a6thrust24THRUST_300001_SM_1000_NS12placeholders2_6E[1];
.global .align 1 .b8 _ZN34_INTERNAL_91c0d1ca_4_k_cu_2cf8e89a6thrust24THRUST_300001_SM_1000_NS12placeholders2_7E[1];
.global .align 1 .b8 _ZN34_INTERNAL_91c0d1ca_4_k_cu_2cf8e89a6thrust24THRUST_300001_SM_1000_NS12placeholders2_8E[1];
.global .align 1 .b8 _ZN34_INTERNAL_91c0d1ca_4_k_cu_2cf8e89a6thrust24THRUST_300001_SM_1000_NS12placeholders2_9E[1];
.global .align 1 .b8 _ZN34_INTERNAL_91c0d1ca_4_k_cu_2cf8e89a6thrust24THRUST_300001_SM_1000_NS12placeholders3_10E[1];
.global .align 1 .b8 _ZN34_INTERNAL_91c0d1ca_4_k_cu_2cf8e89a6thrust24THRUST_300001_SM_1000_NS3seqE[1];

.visible .entry _ZN3cub18CUB_300001_SM_10006detail11EmptyKernelIvEEvv()
{


	ret;

}
	// .globl	_ZN3cub18CUB_300001_SM_10006detail8for_each13static_kernelINS2_12policy_hub_t12policy_500_tEmN6thrust24THRUST_300001_SM_1000_NS8cuda_cub20__uninitialized_fill7functorINS7_10device_ptrIfEEfEEEEvT0_T1_
.visible .entry _ZN3cub18CUB_300001_SM_10006detail8for_each13static_kernelINS2_12policy_hub_t12policy_500_tEmN6thrust24THRUST_300001_SM_1000_NS8cuda_cub20__uninitialized_fill7functorINS7_10device_ptrIfEEfEEEEvT0_T1_(
	.param .u64 _ZN3cub18CUB_300001_SM_10006detail8for_each13static_kernelINS2_12policy_hub_t12policy_500_tEmN6thrust24THRUST_300001_SM_1000_NS8cuda_cub20__uninitialized_fill7functorINS7_10device_ptrIfEEfEEEEvT0_T1__param_0,
	.param .align 8 .b8 _ZN3cub18CUB_300001_SM_10006detail8for_each13static_kernelINS2_12policy_hub_t12policy_500_tEmN6thrust24THRUST_300001_SM_1000_NS8cuda_cub20__uninitialized_fill7functorINS7_10device_ptrIfEEfEEEEvT0_T1__param_1[16]
)
.maxntid 256
{
	.reg .pred 	%p<4>;
	.reg .b16 	%rs<5>;
	.reg .b32 	%r<10>;
	.reg .b32 	%f<3>;
	.reg .b64 	%rd<16>;

	ld.param.f32 	%f2, [_ZN3cub18CUB_300001_SM_10006detail8for_each13static_kernelINS2_12policy_hub_t12policy_500_tEmN6thrust24THRUST_300001_SM_1000_NS8cuda_cub20__uninitialized_fill7functorINS7_10device_ptrIfEEfEEEEvT0_T1__param_1+8];
	ld.param.u64 	%rd4, [_ZN3cub18CUB_300001_SM_10006detail8for_each13static_kernelINS2_12policy_hub_t12policy_500_tEmN6thrust24THRUST_300001_SM_1000_NS8cuda_cub20__uninitialized_fill7functorINS7_10device_ptrIfEEfEEEEvT0_T1__param_1];
	ld.param.u64 	%rd5, [_ZN3cub18CUB_300001_SM_10006detail8for_each13static_kernelINS2_12policy_hub_t12policy_500_tEmN6thrust24THRUST_300001_SM_1000_NS8cuda_cub20__uninitialized_fill7functorINS7_10device_ptrIfEEfEEEEvT0_T1__param_0];
	mov.u32 	%r7, %ctaid.x;
	mul.wide.u32 	%rd1, %r7, 512;
	sub.s64 	%rd2, %rd5, %rd1;
	setp.lt.u64 	%p1, %rd2, 512;
	@%p1 bra 	$L__BB1_2;
	mov.u32 	%r9, %tid.x;
	cvta.to.global.u64 	%rd11, %rd4;
	cvt.u64.u32 	%rd12, %r9;
	add.s64 	%rd13, %rd1, %rd12;
	shl.b64 	%rd14, %rd13, 2;
	add.s64 	%rd15, %rd11, %rd14;
	st.global.f32 	[%rd15], %f2;
	st.global.f32 	[%rd15+1024], %f2;
	bra.uni 	$L__BB1_6;
$L__BB1_2:
	cvta.to.global.u64 	%rd6, %rd4;
	mov.u32 	%r1, %tid.x;
	cvt.u64.u32 	%rd7, %r1;
	setp.le.u64 	%p2, %rd2, %rd7;
	add.s64 	%rd8, %rd1, %rd7;
	shl.b64 	%rd9, %rd8, 2;
	add.s64 	%rd3, %rd6, %rd9;
	@%p2 bra 	$L__BB1_4;
	st.global.f32 	[%rd3], %f2;
$L__BB1_4:
	add.s32 	%r8, %r1, 256;
	cvt.u64.u32 	%rd10, %r8;
	setp.le.u64 	%p3, %rd2, %rd10;
	@%p3 bra 	$L__BB1_6;
	st.global.f32 	[%rd3+1024], %f2;
$L__BB1_6:
	ret;

}
	// .globl	_ZN3cub18CUB_300001_SM_10006detail8for_each13static_kernelINS2_12policy_hub_t12policy_500_tElNS2_12op_wrapper_tIl6SmoothN6thrust24THRUST_300001_SM_1000_NS17counting_iteratorIfNS9_11use_defaultESB_SB_EEEEEEvT0_T1_
.visible .entry _ZN3cub18CUB_300001_SM_10006detail8for_each13static_kernelINS2_12policy_hub_t12policy_500_tElNS2_12op_wrapper_tIl6SmoothN6thrust24THRUST_300001_SM_1000_NS17counting_iteratorIfNS9_11use_defaultESB_SB_EEEEEEvT0_T1_(
	.param .u64 _ZN3cub18CUB_300001_SM_10006detail8for_each13static_kernelINS2_12policy_hub_t12policy_500_tElNS2_12op_wrapper_tIl6SmoothN6thrust24THRUST_300001_SM_1000_NS17counting_iteratorIfNS9_11use_defaultESB_SB_EEEEEEvT0_T1__param_0,
	.param .align 8 .b8 _ZN3cub18CUB_300001_SM_10006detail8for_each13static_kernelINS2_12policy_hub_t12policy_500_tElNS2_12op_wrapper_tIl6SmoothN6thrust24THRUST_300001_SM_1000_NS17counting_iteratorIfNS9_11use_defaultESB_SB_EEEEEEvT0_T1__param_1[64]
)
.maxntid 256
{
	.reg .pred 	%p<160>;
	.reg .b32 	%r<83>;
	.reg .b32 	%f<829>;
	.reg .b64 	%rd<127>;

	ld.param.u64 	%rd60, [_ZN3cub18CUB_300001_SM_10006detail8for_each13static_kernelINS2_12policy_hub_t12policy_500_tElNS2_12op_wrapper_tIl6SmoothN6thrust24THRUST_300001_SM_1000_NS17counting_iteratorIfNS9_11use_defaultESB_SB_EEEEEEvT0_T1__param_1+56];
	ld.param.u64 	%rd59, [_ZN3cub18CUB_300001_SM_10006detail8for_each13static_kernelINS2_12policy_hub_t12policy_500_tElNS2_12op_wrapper_tIl6SmoothN6thrust24THRUST_300001_SM_1000_NS17counting_iteratorIfNS9_11use_defaultESB_SB_EEEEEEvT0_T1__param_1+48];
	ld.param.u64 	%rd58, [_ZN3cub18CUB_300001_SM_10006detail8for_each13static_kernelINS2_12policy_hub_t12policy_500_tElNS2_12op_wrapper_tIl6SmoothN6thrust24THRUST_300001_SM_1000_NS17counting_iteratorIfNS9_11use_defaultESB_SB_EEEEEEvT0_T1__param_1+40];
	ld.param.f32 	%f306, [_ZN3cub18CUB_300001_SM_10006detail8for_each13static_kernelINS2_12policy_hub_t12policy_500_tElNS2_12op_wrapper_tIl6SmoothN6thrust24THRUST_300001_SM_1000_NS17counting_iteratorIfNS9_11use_defaultESB_SB_EEEEEEvT0_T1__param_1+36];
	ld.param.u32 	%r51, [_ZN3cub18CUB_300001_SM_10006detail8for_each13static_kernelINS2_12policy_hub_t12policy_500_tElNS2_12op_wrapper_tIl6SmoothN6thrust24THRUST_300001_SM_1000_NS17counting_iteratorIfNS9_11use_defaultESB_SB_EEEEEEvT0_T1__param_1+32];
	ld.param.f32 	%f305, [_ZN3cub18CUB_300001_SM_10006detail8for_each13static_kernelINS2_12policy_hub_t12policy_500_tElNS2_12op_wrapper_tIl6SmoothN6thrust24THRUST_300001_SM_1000_NS17counting_iteratorIfNS9_11use_defaultESB_SB_EEEEEEvT0_T1__param_1];
	ld.param.u64 	%rd61, [_ZN3cub18CUB_300001_SM_10006detail8for_each13static_kernelINS2_12policy_hub_t12policy_500_tElNS2_12op_wrapper_tIl6SmoothN6thrust24THRUST_300001_SM_1000_NS17counting_iteratorIfNS9_11use_defaultESB_SB_EEEEEEvT0_T1__param_0];
	mov.u32 	%r52, %ctaid.x;
	mul.wide.u32 	%rd1, %r52, 512;
	sub.s64 	%rd2, %rd61, %rd1;
	setp.lt.s64 	%p1, %rd2, 512;
	@%p1 bra 	$L__BB2_84;
	cvta.to.global.u64 	%rd3, %rd58;
	cvta.to.global.u64 	%rd4, %rd59;
	cvta.to.global.u64 	%rd5, %rd60;
	mov.u32 	%r2, %tid.x;
	setp.lt.s32 	%p83, %r51, 1;
	@%p83 bra 	$L__BB2_83;
	and.b32  	%r3, %r51, 7;
	and.b32  	%r4, %r51, 3;
	add.s32 	%r5, %r4, -1;
	cvt.u64.u32 	%rd97, %r2;
	add.s64 	%rd6, %rd1, %rd97;
	cvt.rn.f32.u64 	%f489, %rd6;
	add.f32 	%f490, %f305, %f489;
	cvt.rzi.s32.f32 	%r6, %f490;
	mul.wide.s32 	%rd98, %r6, 4;
	add.s64 	%rd99, %rd3, %rd98;
	ld.global.f32 	%f3, [%rd99];
	setp.lt.u32 	%p84, %r51, 8;
	mov.f32 	%f656, 0f00000000;
	mov.b32 	%r72, 0;
	mov.f32 	%f655, %f656;
	@%p84 bra 	$L__BB2_21;
	and.b32  	%r72, %r51, 2147483640;
	neg.s32 	%r67, %r72;
	add.s64 	%rd120, %rd3, 16;
	add.s64 	%rd119, %rd4, 16;
	mov.f32 	%f656, 0f00000000;
$L__BB2_4:
	.pragma "nounroll";
	ld.global.f32 	%f492, [%rd120+-16];
	sub.f32 	%f493, %f492, %f3;
	setp.lt.f32 	%p85, %f493, 0f00000000;
	neg.f32 	%f494, %f493;
	selp.f32 	%f495, %f494, %f493, %p85;
	setp.geu.f32 	%p86, %f495, %f306;
	@%p86 bra 	$L__BB2_6;
	ld.global.f32 	%f496, [%rd119+-16];
	add.f32 	%f655, %f655, %f496;
	add.f32 	%f656, %f656, 0f3F800000;
$L__BB2_6:
	ld.global.f32 	%f497, [%rd120+-12];
	sub.f32 	%f498, %f497, %f3;
	setp.lt.f32 	%p87, %f498, 0f00000000;
	neg.f32 	%f499, %f498;
	selp.f32 	%f500, %f499, %f498, %p87;
	setp.geu.f32 	%p88, %f500, %f306;
	@%p88 bra 	$L__BB2_8;
	ld.global.f32 	%f501, [%rd119+-12];
	add.f32 	%f655, %f655, %f501;
	add.f32 	%f656, %f656, 0f3F800000;
$L__BB2_8:
	ld.global.f32 	%f502, [%rd120+-8];
	sub.f32 	%f503, %f502, %f3;
	setp.lt.f32 	%p89, %f503, 0f00000000;
	neg.f32 	%f504, %f503;
	selp.f32 	%f505, %f504, %f503, %p89;
	setp.geu.f32 	%p90, %f505, %f306;
	@%p90 bra 	$L__BB2_10;
	ld.global.f32 	%f506, [%rd119+-8];
	add.f32 	%f655, %f655, %f506;
	add.f32 	%f656, %f656, 0f3F800000;
$L__BB2_10:
	ld.global.f32 	%f507, [%rd120+-4];
	sub.f32 	%f508, %f507, %f3;
	setp.lt.f32 	%p91, %f508, 0f00000000;
	neg.f32 	%f509, %f508;
	selp.f32 	%f510, %f509, %f508, %p91;
	setp.geu.f32 	%p92, %f510, %f306;
	@%p92 bra 	$L__BB2_12;
	ld.global.f32 	%f511, [%rd119+-4];
	add.f32 	%f655, %f655, %f511;
	add.f32 	%f656, %f656, 0f3F800000;
$L__BB2_12:
	ld.global.f32 	%f512, [%rd120];
	sub.f32 	%f513, %f512, %f3;
	setp.lt.f32 	%p93, %f513, 0f00000000;
	neg.f32 	%f514, %f513;
	selp.f32 	%f515, %f514, %f513, %p93;
	setp.geu.f32 	%p94, %f515, %f306;
	@%p94 bra 	$L__BB2_14;
	ld.global.f32 	%f516, [%rd119];
	add.f32 	%f655, %f655, %f516;
	add.f32 	%f656, %f656, 0f3F800000;
$L__BB2_14:
	ld.global.f32 	%f517, [%rd120+4];
	sub.f32 	%f518, %f517, %f3;
	setp.lt.f32 	%p95, %f518, 0f00000000;
	neg.f32 	%f519, %f518;
	selp.f32 	%f520, %f519, %f518, %p95;
	setp.geu.f32 	%p96, %f520, %f306;
	@%p96 bra 	$L__BB2_16;
	ld.global.f32 	%f521, [%rd119+4];
	add.f32 	%f655, %f655, %f521;
	add.f32 	%f656, %f656, 0f3F800000;
$L__BB2_16:
	ld.global.f32 	%f522, [%rd120+8];
	sub.f32 	%f523, %f522, %f3;
	setp.lt.f32 	%p97, %f523, 0f00000000;
	neg.f32 	%f524, %f523;
	selp.f32 	%f525, %f524, %f523, %p97;
	setp.geu.f32 	%p98, %f525, %f306;
	@%p98 bra 	$L__BB2_18;
	ld.global.f32 	%f526, [%rd119+8];
	add.f32 	%f655, %f655, %f526;
	add.f32 	%f656, %f656, 0f3F800000;
$L__BB2_18:
	ld.global.f32 	%f527, [%rd120+12];
	sub.f32 	%f528, %f527, %f3;
	setp.lt.f32 	%p99, %f528, 0f00000000;
	neg.f32 	%f529, %f528;
	selp.f32 	%f530, %f529, %f528, %p99;
	setp.geu.f32 	%p100, %f530, %f306;
	@%p100 bra 	$L__BB2_20;
	ld.global.f32 	%f531, [%rd119+12];
	add.f32 	%f655, %f655, %f531;
	add.f32 	%f656, %f656, 0f3F800000;
$L__BB2_20:
	add.s32 	%r67, %r67, 8;
	add.s64 	%rd120, %rd120, 32;
	add.s64 	%rd119, %rd119, 32;
	setp.eq.s32 	%p101, %r67, 0;
	@%p101 bra 	$L__BB2_21;
	bra.uni 	$L__BB2_4;
$L__BB2_21:
	setp.eq.s32 	%p102, %r3, 0;
	@%p102 bra 	$L__BB2_42;
	setp.lt.u32 	%p103, %r3, 4;
	@%p103 bra 	$L__BB2_32;
	mul.wide.u32 	%rd100, %r72, 4;
	add.s64 	%rd23, %rd3, %rd100;
	ld.global.f32 	%f533, [%rd23];
	sub.f32 	%f534, %f533, %f3;
	setp.lt.f32 	%p104, %f534, 0f00000000;
	neg.f32 	%f535, %f534;
	selp.f32 	%f536, %f535, %f534, %p104;
	setp.geu.f32 	%p105, %f536, %f306;
	add.s64 	%rd24, %rd4, %rd100;
	@%p105 bra 	$L__BB2_25;
	ld.global.f32 	%f537, [%rd24];
	add.f32 	%f655, %f655, %f537;
	add.f32 	%f656, %f656, 0f3F800000;
$L__BB2_25:
	ld.global.f32 	%f538, [%rd23+4];
	sub.f32 	%f539, %f538, %f3;
	setp.lt.f32 	%p106, %f539, 0f00000000;
	neg.f32 	%f540, %f539;
	selp.f32 	%f541, %f540, %f539, %p106;
	setp.geu.f32 	%p107, %f541, %f306;
	@%p107 bra 	$L__BB2_27;
	ld.global.f32 	%f542, [%rd24+4];
	add.f32 	%f655, %f655, %f542;
	add.f32 	%f656, %f656, 0f3F800000;
$L__BB2_27:
	ld.global.f32 	%f543, [%rd23+8];
	sub.f32 	%f544, %f543, %f3;
	setp.lt.f32 	%p108, %f544, 0f00000000;
	neg.f32 	%f545, %f544;
	selp.f32 	%f546, %f545, %f544, %p108;
	setp.geu.f32 	%p109, %f546, %f306;
	@%p109 bra 	$L__BB2_29;
	ld.global.f32 	%f547, [%rd24+8];
	add.f32 	%f655, %f655, %f547;
	add.f32 	%f656, %f656, 0f3F800000;
$L__BB2_29:
	ld.global.f32 	%f548, [%rd23+12];
	sub.f32 	%f549, %f548, %f3;
	setp.lt.f32 	%p110, %f549, 0f00000000;
	neg.f32 	%f550, %f549;
	selp.f32 	%f551, %f550, %f549, %p110;
	setp.geu.f32 	%p111, %f551, %f306;
	@%p111 bra 	$L__BB2_31;
	ld.global.f32 	%f552, [%rd24+12];
	add.f32 	%f655, %f655, %f552;
	add.f32 	%f656, %f656, 0f3F800000;
$L__BB2_31:
	add.s32 	%r72, %r72, 4;
$L__BB2_32:
	setp.eq.s32 	%p112, %r4, 0;
	@%p112 bra 	$L__BB2_42;
	setp.eq.s32 	%p113, %r5, 0;
	@%p113 bra 	$L__BB2_39;
	mul.wide.u32 	%rd101, %r72, 4;
	add.s64 	%rd25, %rd3, %rd101;
	ld.global.f32 	%f554, [%rd25];
	sub.f32 	%f555, %f554, %f3;
	setp.lt.f32 	%p114, %f555, 0f00000000;
	neg.f32 	%f556, %f555;
	selp.f32 	%f557, %f556, %f555, %p114;
	setp.geu.f32 	%p115, %f557, %f306;
	add.s64 	%rd26, %rd4, %rd101;
	@%p115 bra 	$L__BB2_36;
	ld.global.f32 	%f558, [%rd26];
	add.f32 	%f655, %f655, %f558;
	add.f32 	%f656, %f656, 0f3F800000;
$L__BB2_36:
	ld.global.f32 	%f559, [%rd25+4];
	sub.f32 	%f560, %f559, %f3;
	setp.lt.f32 	%p116, %f560, 0f00000000;
	neg.f32 	%f561, %f560;
	selp.f32 	%f562, %f561, %f560, %p116;
	setp.geu.f32 	%p117, %f562, %f306;
	@%p117 bra 	$L__BB2_38;
	ld.global.f32 	%f563, [%rd26+4];
	add.f32 	%f655, %f655, %f563;
	add.f32 	%f656, %f656, 0f3F800000;
$L__BB2_38:
	add.s32 	%r72, %r72, 2;
$L__BB2_39:
	and.b32  	%r64, %r51, 1;
	setp.eq.b32 	%p118, %r64, 1;
	not.pred 	%p119, %p118;
	@%p119 bra 	$L__BB2_42;
	mul.wide.u32 	%rd102, %r72, 4;
	add.s64 	%rd103, %rd3, %rd102;
	ld.global.f32 	%f564, [%rd103];
	sub.f32 	%f565, %f564, %f3;
	setp.lt.f32 	%p120, %f565, 0f00000000;
	neg.f32 	%f566, %f565;
	selp.f32 	%f567, %f566, %f565, %p120;
	setp.geu.f32 	%p121, %f567, %f306;
	@%p121 bra 	$L__BB2_42;
	add.s64 	%rd105, %rd4, %rd102;
	ld.global.f32 	%f568, [%rd105];
	add.f32 	%f655, %f655, %f568;
	add.f32 	%f656, %f656, 0f3F800000;
$L__BB2_42:
	setp.lt.u32 	%p122, %r51, 8;
	div.rn.f32 	%f571, %f655, %f656;
	add.s64 	%rd107, %rd5, %rd98;
	st.global.f32 	[%rd107], %f571;
	add.s64 	%rd108, %rd6, 256;
	cvt.rn.f32.u64 	%f572, %rd108;
	add.f32 	%f573, %f305, %f572;
	cvt.rzi.s32.f32 	%r25, %f573;
	mul.wide.s32 	%rd109, %r25, 4;
	add.s64 	%rd110, %rd3, %rd109;
	ld.global.f32 	%f152, [%rd110];
	mov.f32 	%f674, 0f00000000;
	mov.b32 	%r70, 0;
	mov.f32 	%f673, %f674;
	@%p122 bra 	$L__BB2_61;
	and.b32  	%r70, %r51, 2147483640;
	neg.s32 	%r68, %r70;
	add.s64 	%rd122, %rd3, 16;
	add.s64 	%rd121, %rd4, 16;
	mov.f32 	%f674, 0f00000000;
$L__BB2_44:
	.pragma "nounroll";
	ld.global.f32 	%f575, [%rd122+-16];
	sub.f32 	%f576, %f575, %f152;
	setp.lt.f32 	%p123, %f576, 0f00000000;
	neg.f32 	%f577, %f576;
	selp.f32 	%f578, %f577, %f576, %p123;
	setp.geu.f32 	%p124, %f578, %f306;
	@%p124 bra 	$L__BB2_46;
	ld.global.f32 	%f579, [%rd121+-16];
	add.f32 	%f673, %f673, %f579;
	add.f32 	%f674, %f674, 0f3F800000;
$L__BB2_46:
	ld.global.f32 	%f580, [%rd122+-12];
	sub.f32 	%f581, %f580, %f152;
	setp.lt.f32 	%p125, %f581, 0f00000000;
	neg.f32 	%f582, %f581;
	selp.f32 	%f583, %f582, %f581, %p125;
	setp.geu.f32 	%p126, %f583, %f306;
	@%p126 bra 	$L__BB2_48;
	ld.global.f32 	%f584, [%rd121+-12];
	add.f32 	%f673, %f673, %f584;
	add.f32 	%f674, %f674, 0f3F800000;
$L__BB2_48:
	ld.global.f32 	%f585, [%rd122+-8];
	sub.f32 	%f586, %f585, %f152;
	setp.lt.f32 	%p127, %f586, 0f00000000;
	neg.f32 	%f587, %f586;
	selp.f32 	%f588, %f587, %f586, %p127;
	setp.geu.f32 	%p128, %f588, %f306;
	@%p128 bra 	$L__BB2_50;
	ld.global.f32 	%f589, [%rd121+-8];
	add.f32 	%f673, %f673, %f589;
	add.f32 	%f674, %f674, 0f3F800000;
$L__BB2_50:
	ld.global.f32 	%f590, [%rd122+-4];
	sub.f32 	%f591, %f590, %f152;
	setp.lt.f32 	%p129, %f591, 0f00000000;
	neg.f32 	%f592, %f591;
	selp.f32 	%f593, %f592, %f591, %p129;
	setp.geu.f32 	%p130, %f593, %f306;
	@%p130 bra 	$L__BB2_52;
	ld.global.f32 	%f594, [%rd121+-4];
	add.f32 	%f673, %f673, %f594;
	add.f32 	%f674, %f674, 0f3F800000;
$L__BB2_52:
	ld.global.f32 	%f595, [%rd122];
	sub.f32 	%f596, %f595, %f152;
	setp.lt.f32 	%p131, %f596, 0f00000000;
	neg.f32 	%f597, %f596;
	selp.f32 	%f598, %f597, %f596, %p131;
	setp.geu.f32 	%p132, %f598, %f306;
	@%p132 bra 	$L__BB2_54;
	ld.global.f32 	%f599, [%rd121];
	add.f32 	%f673, %f673, %f599;
	add.f32 	%f674, %f674, 0f3F800000;
$L__BB2_54:
	ld.global.f32 	%f600, [%rd122+4];
	sub.f32 	%f601, %f600, %f152;
	setp.lt.f32 	%p133, %f601, 0f00000000;
	neg.f32 	%f602, %f601;
	selp.f32 	%f603, %f602, %f601, %p133;
	setp.geu.f32 	%p134, %f603, %f306;
	@%p134 bra 	$L__BB2_56;
	ld.global.f32 	%f604, [%rd121+4];
	add.f32 	%f673, %f673, %f604;
	add.f32 	%f674, %f674, 0f3F800000;
$L__BB2_56:
	ld.global.f32 	%f605, [%rd122+8];
	sub.f32 	%f606, %f605, %f152;
	setp.lt.f32 	%p135, %f606, 0f00000000;
	neg.f32 	%f607, %f606;
	selp.f32 	%f608, %f607, %f606, %p135;
	setp.geu.f32 	%p136, %f608, %f306;
	@%p136 bra 	$L__BB2_58;
	ld.global.f32 	%f609, [%rd121+8];
	add.f32 	%f673, %f673, %f609;
	add.f32 	%f674, %f674, 0f3F800000;
$L__BB2_58:
	ld.global.f32 	%f610, [%rd122+12];
	sub.f32 	%f611, %f610, %f152;
	setp.lt.f32 	%p137, %f611, 0f00000000;
	neg.f32 	%f612, %f611;
	selp.f32 	%f613, %f612, %f611, %p137;
	setp.geu.f32 	%p138, %f613, %f306;
	@%p138 bra 	$L__BB2_60;
	ld.global.f32 	%f614, [%rd121+12];
	add.f32 	%f673, %f673, %f614;
	add.f32 	%f674, %f674, 0f3F800000;
$L__BB2_60:
	add.s32 	%r68, %r68, 8;
	add.s64 	%rd122, %rd122, 32;
	add.s64 	%rd121, %rd121, 32;
	setp.ne.s32 	%p139, %r68, 0;
	@%p139 bra 	$L__BB2_44;
$L__BB2_61:
	setp.eq.s32 	%p140, %r3, 0;
	@%p140 bra 	$L__BB2_82;
	setp.lt.u32 	%p141, %r3, 4;
	@%p141 bra 	$L__BB2_72;
	mul.wide.u32 	%rd111, %r70, 4;
	add.s64 	%rd17, %rd3, %rd111;
	ld.global.f32 	%f616, [%rd17];
	sub.f32 	%f617, %f616, %f152;
	setp.lt.f32 	%p142, %f617, 0f00000000;
	neg.f32 	%f618, %f617;
	selp.f32 	%f619, %f618, %f617, %p142;
	setp.geu.f32 	%p143, %f619, %f306;
	add.s64 	%rd18, %rd4, %rd111;
	@%p143 bra 	$L__BB2_65;
	ld.global.f32 	%f620, [%rd18];
	add.f32 	%f673, %f673, %f620;
	add.f32 	%f674, %f674, 0f3F800000;
$L__BB2_65:
	ld.global.f32 	%f621, [%rd17+4];
	sub.f32 	%f622, %f621, %f152;
	setp.lt.f32 	%p144, %f622, 0f00000000;
	neg.f32 	%f623, %f622;
	selp.f32 	%f624, %f623, %f622, %p144;
	setp.geu.f32 	%p145, %f624, %f306;
	@%p145 bra 	$L__BB2_67;
	ld.global.f32 	%f625, [%rd18+4];
	add.f32 	%f673, %f673, %f625;
	add.f32 	%f674, %f674, 0f3F800000;
$L__BB2_67:
	ld.global.f32 	%f626, [%rd17+8];
	sub.f32 	%f627, %f626, %f152;
	setp.lt.f32 	%p146, %f627, 0f00000000;
	neg.f32 	%f628, %f627;
	selp.f32 	%f629, %f628, %f627, %p146;
	setp.geu.f32 	%p147, %f629, %f306;
	@%p147 bra 	$L__BB2_69;
	ld.global.f32 	%f630, [%rd18+8];
	add.f32 	%f673, %f673, %f630;
	add.f32 	%f674, %f674, 0f3F800000;
$L__BB2_69:
	ld.global.f32 	%f631, [%rd17+12];
	sub.f32 	%f632, %f631, %f152;
	setp.lt.f32 	%p148, %f632, 0f00000000;
	neg.f32 	%f633, %f632;
	selp.f32 	%f634, %f633, %f632, %p148;
	setp.geu.f32 	%p149, %f634, %f306;
	@%p149 bra 	$L__BB2_71;
	ld.global.f32 	%f635, [%rd18+12];
	add.f32 	%f673, %f673, %f635;
	add.f32 	%f674, %f674, 0f3F800000;
$L__BB2_71:
	add.s32 	%r70, %r70, 4;
$L__BB2_72:
	setp.eq.s32 	%p150, %r4, 0;
	@%p150 bra 	$L__BB2_82;
	setp.eq.s32 	%p151, %r5, 0;
	@%p151 bra 	$L__BB2_79;
	mul.wide.u32 	%rd112, %r70, 4;
	add.s64 	%rd19, %rd3, %rd112;
	ld.global.f32 	%f637, [%rd19];
	sub.f32 	%f638, %f637, %f152;
	setp.lt.f32 	%p152, %f638, 0f00000000;
	neg.f32 	%f639, %f638;
	selp.f32 	%f640, %f639, %f638, %p152;
	setp.geu.f32 	%p153, %f640, %f306;
	add.s64 	%rd20, %rd4, %rd112;
	@%p153 bra 	$L__BB2_76;
	ld.global.f32 	%f641, [%rd20];
	add.f32 	%f673, %f673, %f641;
	add.f32 	%f674, %f674, 0f3F800000;
$L__BB2_76:
	ld.global.f32 	%f642, [%rd19+4];
	sub.f32 	%f643, %f642, %f152;
	setp.lt.f32 	%p154, %f643, 0f00000000;
	neg.f32 	%f644, %f643;
	selp.f32 	%f645, %f644, %f643, %p154;
	setp.geu.f32 	%p155, %f645, %f306;
	@%p155 bra 	$L__BB2_78;
	ld.global.f32 	%f646, [%rd20+4];
	add.f32 	%f673, %f673, %f646;
	add.f32 	%f674, %f674, 0f3F800000;
$L__BB2_78:
	add.s32 	%r70, %r70, 2;
$L__BB2_79:
	and.b32  	%r66, %r51, 1;
	setp.eq.b32 	%p156, %r66, 1;
	not.pred 	%p157, %p156;
	@%p157 bra 	$L__BB2_82;
	mul.wide.u32 	%rd113, %r70, 4;
	add.s64 	%rd114, %rd3, %rd113;
	ld.global.f32 	%f647, [%rd114];
	sub.f32 	%f648, %f647, %f152;
	setp.lt.f32 	%p158, %f648, 0f00000000;
	neg.f32 	%f649, %f648;
	selp.f32 	%f650, %f649, %f648, %p158;
	setp.geu.f32 	%p159, %f650, %f306;
	@%p159 bra 	$L__BB2_82;
	add.s64 	%rd116, %rd4, %rd113;
	ld.global.f32 	%f651, [%rd116];
	add.f32 	%f673, %f673, %f651;
	add.f32 	%f674, %f674, 0f3F800000;
$L__BB2_82:
	div.rn.f32 	%f652, %f673, %f674;
	add.s64 	%rd118, %rd5, %rd109;
	st.global.f32 	[%rd118], %f652;
	bra.uni 	$L__BB2_173;
$L__BB2_83:
	cvt.u64.u32 	%rd90, %r2;
	add.s64 	%rd91, %rd1, %rd90;
	cvt.rn.f32.u64 	%f481, %rd91;
	add.f32 	%f482, %f305, %f481;
	cvt.rzi.s32.f32 	%r61, %f482;
	mov.f32 	%f483, 0f00000000;
	div.rn.f32 	%f484, %f483, 0f00000000;
	mul.wide.s32 	%rd92, %r61, 4;
	add.s64 	%rd93, %rd5, %rd92;
	st.global.f32 	[%rd93], %f484;
	add.s64 	%rd94, %rd91, 256;
	cvt.rn.f32.u64 	%f485, %rd94;
	add.f32 	%f486, %f305, %f485;
	cvt.rzi.s32.f32 	%r62, %f486;
	mul.wide.s32 	%rd95, %r62, 4;
	add.s64 	%rd96, %rd5, %rd95;
	st.global.f32 	[%rd96], %f484;
	bra.uni 	$L__BB2_173;
$L__BB2_84:
	cvta.to.global.u64 	%rd27, %rd58;
	cvta.to.global.u64 	%rd28, %rd59;
	cvta.to.global.u64 	%rd29, %rd60;
	mov.u32 	%r27, %tid.x;
	cvt.s64.s32 	%rd30, %rd2;
	setp.lt.s32 	%p2, %r51, 1;
	@%p2 bra 	$L__BB2_169;
	and.b32  	%r28, %r51, 7;
	and.b32  	%r29, %r51, 3;
	add.s32 	%r30, %r29, -1;
	cvt.u64.u32 	%rd31, %r27;
	setp.le.s64 	%p5, %rd30, %rd31;
	@%p5 bra 	$L__BB2_127;
	add.s64 	%rd68, %rd1, %rd31;
	cvt.rn.f32.u64 	%f317, %rd68;
	add.f32 	%f318, %f305, %f317;
	cvt.rzi.s32.f32 	%r31, %f318;
	mul.wide.s32 	%rd69, %r31, 4;
	add.s64 	%rd70, %rd27, %rd69;
	ld.global.f32 	%f155, [%rd70];
	setp.lt.u32 	%p6, %r51, 8;
	mov.f32 	%f744, 0f00000000;
	mov.b32 	%r80, 0;
	mov.f32 	%f743, %f744;
	@%p6 bra 	$L__BB2_105;
	and.b32  	%r80, %r51, 2147483640;
	neg.s32 	%r75, %r80;
	add.s64 	%rd124, %rd27, 16;
	add.s64 	%rd123, %rd28, 16;
	mov.f32 	%f744, 0f00000000;
$L__BB2_88:
	.pragma "nounroll";
	ld.global.f32 	%f320, [%rd124+-16];
	sub.f32 	%f321, %f320, %f155;
	setp.lt.f32 	%p7, %f321, 0f00000000;
	neg.f32 	%f322, %f321;
	selp.f32 	%f323, %f322, %f321, %p7;
	setp.geu.f32 	%p8, %f323, %f306;
	@%p8 bra 	$L__BB2_90;
	ld.global.f32 	%f324, [%rd123+-16];
	add.f32 	%f743, %f743, %f324;
	add.f32 	%f744, %f744, 0f3F800000;
$L__BB2_90:
	ld.global.f32 	%f325, [%rd124+-12];
	sub.f32 	%f326, %f325, %f155;
	setp.lt.f32 	%p9, %f326, 0f00000000;
	neg.f32 	%f327, %f326;
	selp.f32 	%f328, %f327, %f326, %p9;
	setp.geu.f32 	%p10, %f328, %f306;
	@%p10 bra 	$L__BB2_92;
	ld.global.f32 	%f329, [%rd123+-12];
	add.f32 	%f743, %f743, %f329;
	add.f32 	%f744, %f744, 0f3F800000;
$L__BB2_92:
	ld.global.f32 	%f330, [%rd124+-8];
	sub.f32 	%f331, %f330, %f155;
	setp.lt.f32 	%p11, %f331, 0f00000000;
	neg.f32 	%f332, %f331;
	selp.f32 	%f333, %f332, %f331, %p11;
	setp.geu.f32 	%p12, %f333, %f306;
	@%p12 bra 	$L__BB2_94;
	ld.global.f32 	%f334, [%rd123+-8];
	add.f32 	%f743, %f743, %f334;
	add.f32 	%f744, %f744, 0f3F800000;
$L__BB2_94:
	ld.global.f32 	%f335, [%rd124+-4];
	sub.f32 	%f336, %f335, %f155;
	setp.lt.f32 	%p13, %f336, 0f00000000;
	neg.f32 	%f337, %f336;
	selp.f32 	%f338, %f337, %f336, %p13;
	setp.geu.f32 	%p14, %f338, %f306;
	@%p14 bra 	$L__BB2_96;
	ld.global.f32 	%f339, [%rd123+-4];
	add.f32 	%f743, %f743, %f339;
	add.f32 	%f744, %f744, 0f3F800000;
$L__BB2_96:
	ld.global.f32 	%f340, [%rd124];
	sub.f32 	%f341, %f340, %f155;
	setp.lt.f32 	%p15, %f341, 0f00000000;
	neg.f32 	%f342, %f341;
	selp.f32 	%f343, %f342, %f341, %p15;
	setp.geu.f32 	%p16, %f343, %f306;
	@%p16 bra 	$L__BB2_98;
	ld.global.f32 	%f344, [%rd123];
	add.f32 	%f743, %f743, %f344;
	add.f32 	%f744, %f744, 0f3F800000;
$L__BB2_98:
	ld.global.f32 	%f345, [%rd124+4];
	sub.f32 	%f346, %f345, %f155;
	setp.lt.f32 	%p17, %f346, 0f00000000;
	neg.f32 	%f347, %f346;
	selp.f32 	%f348, %f347, %f346, %p17;
	setp.geu.f32 	%p18, %f348, %f306;
	@%p18 bra 	$L__BB2_100;
	ld.global.f32 	%f349, [%rd123+4];
	add.f32 	%f743, %f743, %f349;
	add.f32 	%f744, %f744, 0f3F800000;
$L__BB2_100:
	ld.global.f32 	%f350, [%rd124+8];
	sub.f32 	%f351, %f350, %f155;
	setp.lt.f32 	%p19, %f351, 0f00000000;
	neg.f32 	%f352, %f351;
	selp.f32 	%f353, %f352, %f351, %p19;
	setp.geu.f32 	%p20, %f353, %f306;
	@%p20 bra 	$L__BB2_102;
	ld.global.f32 	%f354, [%rd123+8];
	add.f32 	%f743, %f743, %f354;
	add.f32 	%f744, %f744, 0f3F800000;
$L__BB2_102:
	ld.global.f32 	%f355, [%rd124+12];
	sub.f32 	%f356, %f355, %f155;
	setp.lt.f32 	%p21, %f356, 0f00000000;
	neg.f32 	%f357, %f356;
	selp.f32 	%f358, %f357, %f356, %p21;
	setp.geu.f32 	%p22, %f358, %f306;
	@%p22 bra 	$L__BB2_104;
	ld.global.f32 	%f359, [%rd123+12];
	add.f32 	%f743, %f743, %f359;
	add.f32 	%f744, %f744, 0f3F800000;
$L__BB2_104:
	add.s32 	%r75, %r75, 8;
	add.s64 	%rd124, %rd124, 32;
	add.s64 	%rd123, %rd123, 32;
	setp.eq.s32 	%p23, %r75, 0;
	@%p23 bra 	$L__BB2_105;
	bra.uni 	$L__BB2_88;
$L__BB2_105:
	setp.eq.s32 	%p24, %r28, 0;
	@%p24 bra 	$L__BB2_126;
	setp.lt.u32 	%p25, %r28, 4;
	@%p25 bra 	$L__BB2_116;
	mul.wide.u32 	%rd71, %r80, 4;
	add.s64 	%rd49, %rd27, %rd71;
	ld.global.f32 	%f361, [%rd49];
	sub.f32 	%f362, %f361, %f155;
	setp.lt.f32 	%p26, %f362, 0f00000000;
	neg.f32 	%f363, %f362;
	selp.f32 	%f364, %f363, %f362, %p26;
	setp.geu.f32 	%p27, %f364, %f306;
	add.s64 	%rd50, %rd28, %rd71;
	@%p27 bra 	$L__BB2_109;
	ld.global.f32 	%f365, [%rd50];
	add.f32 	%f743, %f743, %f365;
	add.f32 	%f744, %f744, 0f3F800000;
$L__BB2_109:
	ld.global.f32 	%f366, [%rd49+4];
	sub.f32 	%f367, %f366, %f155;
	setp.lt.f32 	%p28, %f367, 0f00000000;
	neg.f32 	%f368, %f367;
	selp.f32 	%f369, %f368, %f367, %p28;
	setp.geu.f32 	%p29, %f369, %f306;
	@%p29 bra 	$L__BB2_111;
	ld.global.f32 	%f370, [%rd50+4];
	add.f32 	%f743, %f743, %f370;
	add.f32 	%f744, %f744, 0f3F800000;
$L__BB2_111:
	ld.global.f32 	%f371, [%rd49+8];
	sub.f32 	%f372, %f371, %f155;
	setp.lt.f32 	%p30, %f372, 0f00000000;
	neg.f32 	%f373, %f372;
	selp.f32 	%f374, %f373, %f372, %p30;
	setp.geu.f32 	%p31, %f374, %f306;
	@%p31 bra 	$L__BB2_113;
	ld.global.f32 	%f375, [%rd50+8];
	add.f32 	%f743, %f743, %f375;
	add.f32 	%f744, %f744, 0f3F800000;
$L__BB2_113:
	ld.global.f32 	%f376, [%rd49+12];
	sub.f32 	%f377, %f376, %f155;
	setp.lt.f32 	%p32, %f377, 0f00000000;
	neg.f32 	%f378, %f377;
	selp.f32 	%f379, %f378, %f377, %p32;
	setp.geu.f32 	%p33, %f379, %f306;
	@%p33 bra 	$L__BB2_115;
	ld.global.f32 	%f380, [%rd50+12];
	add.f32 	%f743, %f743, %f380;
	add.f32 	%f744, %f744, 0f3F800000;
$L__BB2_115:
	add.s32 	%r80, %r80, 4;
$L__BB2_116:
	setp.eq.s32 	%p34, %r29, 0;
	@%p34 bra 	$L__BB2_126;
	setp.eq.s32 	%p35, %r30, 0;
	@%p35 bra 	$L__BB2_123;
	mul.wide.u32 	%rd72, %r80, 4;
	add.s64 	%rd51, %rd27, %rd72;
	ld.global.f32 	%f382, [%rd51];
	sub.f32 	%f383, %f382, %f155;
	setp.lt.f32 	%p36, %f383, 0f00000000;
	neg.f32 	%f384, %f383;
	selp.f32 	%f385, %f384, %f383, %p36;
	setp.geu.f32 	%p37, %f385, %f306;
	add.s64 	%rd52, %rd28, %rd72;
	@%p37 bra 	$L__BB2_120;
	ld.global.f32 	%f386, [%rd52];
	add.f32 	%f743, %f743, %f386;
	add.f32 	%f744, %f744, 0f3F800000;
$L__BB2_120:
	ld.global.f32 	%f387, [%rd51+4];
	sub.f32 	%f388, %f387, %f155;
	setp.lt.f32 	%p38, %f388, 0f00000000;
	neg.f32 	%f389, %f388;
	selp.f32 	%f390, %f389, %f388, %p38;
	setp.geu.f32 	%p39, %f390, %f306;
	@%p39 bra 	$L__BB2_122;
	ld.global.f32 	%f391, [%rd52+4];
	add.f32 	%f743, %f743, %f391;
	add.f32 	%f744, %f744, 0f3F800000;
$L__BB2_122:
	add.s32 	%r80, %r80, 2;
$L__BB2_123:
	and.b32  	%r57, %r51, 1;
	setp.eq.b32 	%p40, %r57, 1;
	not.pred 	%p41, %p40;
	@%p41 bra 	$L__BB2_126;
	mul.wide.u32 	%rd73, %r80, 4;
	add.s64 	%rd74, %rd27, %rd73;
	ld.global.f32 	%f392, [%rd74];
	sub.f32 	%f393, %f392, %f155;
	setp.lt.f32 	%p42, %f393, 0f00000000;
	neg.f32 	%f394, %f393;
	selp.f32 	%f395, %f394, %f393, %p42;
	setp.geu.f32 	%p43, %f395, %f306;
	@%p43 bra 	$L__BB2_126;
	add.s64 	%rd76, %rd28, %rd73;
	ld.global.f32 	%f396, [%rd76];
	add.f32 	%f743, %f743, %f396;
	add.f32 	%f744, %f744, 0f3F800000;
$L__BB2_126:
	div.rn.f32 	%f397, %f743, %f744;
	add.s64 	%rd78, %rd29, %rd69;
	st.global.f32 	[%rd78], %f397;
$L__BB2_127:
	add.s32 	%r58, %r27, 256;
	cvt.u64.u32 	%rd36, %r58;
	setp.le.s64 	%p44, %rd30, %rd36;
	@%p44 bra 	$L__BB2_173;
	add.s64 	%rd79, %rd1, %rd36;
	cvt.rn.f32.u64 	%f400, %rd79;
	add.f32 	%f401, %f305, %f400;
	cvt.rzi.s32.f32 	%r34, %f401;
	mul.wide.s32 	%rd80, %r34, 4;
	add.s64 	%rd81, %rd27, %rd80;
	ld.global.f32 	%f190, [%rd81];
	setp.lt.u32 	%p45, %r51, 8;
	mov.f32 	%f762, 0f00000000;
	mov.b32 	%r78, 0;
	mov.f32 	%f761, %f762;
	@%p45 bra 	$L__BB2_147;
	and.b32  	%r78, %r51, 2147483640;
	neg.s32 	%r76, %r78;
	add.s64 	%rd126, %rd27, 16;
	add.s64 	%rd125, %rd28, 16;
	mov.f32 	%f762, 0f00000000;
$L__BB2_130:
	.pragma "nounroll";
	ld.global.f32 	%f403, [%rd126+-16];
	sub.f32 	%f404, %f403, %f190;
	setp.lt.f32 	%p46, %f404, 0f00000000;
	neg.f32 	%f405, %f404;
	selp.f32 	%f406, %f405, %f404, %p46;
	setp.geu.f32 	%p47, %f406, %f306;
	@%p47 bra 	$L__BB2_132;
	ld.global.f32 	%f407, [%rd125+-16];
	add.f32 	%f761, %f761, %f407;
	add.f32 	%f762, %f762, 0f3F800000;
$L__BB2_132:
	ld.global.f32 	%f408, [%rd126+-12];
	sub.f32 	%f409, %f408, %f190;
	setp.lt.f32 	%p48, %f409, 0f00000000;
	neg.f32 	%f410, %f409;
	selp.f32 	%f411, %f410, %f409, %p48;
	setp.geu.f32 	%p49, %f411, %f306;
	@%p49 bra 	$L__BB2_134;
	ld.global.f32 	%f412, [%rd125+-12];
	add.f32 	%f761, %f761, %f412;
	add.f32 	%f762, %f762, 0f3F800000;
$L__BB2_134:
	ld.global.f32 	%f413, [%rd126+-8];
	sub.f32 	%f414, %f413, %f190;
	setp.lt.f32 	%p50, %f414, 0f00000000;
	neg.f32 	%f415, %f414;
	selp.f32 	%f416, %f415, %f414, %p50;
	setp.geu.f32 	%p51, %f416, %f306;
	@%p51 bra 	$L__BB2_136;
	ld.global.f32 	%f417, [%rd125+-8];
	add.f32 	%f761, %f761, %f417;
	add.f32 	%f762, %f762, 0f3F800000;
$L__BB2_136:
	ld.global.f32 	%f418, [%rd126+-4];
	sub.f32 	%f419, %f418, %f190;
	setp.lt.f32 	%p52, %f419, 0f00000000;
	neg.f32 	%f420, %f419;
	selp.f32 	%f421, %f420, %f419, %p52;
	setp.geu.f32 	%p53, %f421, %f306;
	@%p53 bra 	$L__BB2_138;
	ld.global.f32 	%f422, [%rd125+-4];
	add.f32 	%f761, %f761, %f422;
	add.f32 	%f762, %f762, 0f3F800000;
$L__BB2_138:
	ld.global.f32 	%f423, [%rd126];
	sub.f32 	%f424, %f423, %f190;
	setp.lt.f32 	%p54, %f424, 0f00000000;
	neg.f32 	%f425, %f424;
	selp.f32 	%f426, %f425, %f424, %p54;
	setp.geu.f32 	%p55, %f426, %f306;
	@%p55 bra 	$L__BB2_140;
	ld.global.f32 	%f427, [%rd125];
	add.f32 	%f761, %f761, %f427;
	add.f32 	%f762, %f762, 0f3F800000;
$L__BB2_140:
	ld.global.f32 	%f428, [%rd126+4];
	sub.f32 	%f429, %f428, %f190;
	setp.lt.f32 	%p56, %f429, 0f00000000;
	neg.f32 	%f430, %f429;
	selp.f32 	%f431, %f430, %f429, %p56;
	setp.geu.f32 	%p57, %f431, %f306;
	@%p57 bra 	$L__BB2_142;
	ld.global.f32 	%f432, [%rd125+4];
	add.f32 	%f761, %f761, %f432;
	add.f32 	%f762, %f762, 0f3F800000;
$L__BB2_142:
	ld.global.f32 	%f433, [%rd126+8];
	sub.f32 	%f434, %f433, %f190;
	setp.lt.f32 	%p58, %f434, 0f00000000;
	neg.f32 	%f435, %f434;
	selp.f32 	%f436, %f435, %f434, %p58;
	setp.geu.f32 	%p59, %f436, %f306;
	@%p59 bra 	$L__BB2_144;
	ld.global.f32 	%f437, [%rd125+8];
	add.f32 	%f761, %f761, %f437;
	add.f32 	%f762, %f762, 0f3F800000;
$L__BB2_144:
	ld.global.f32 	%f438, [%rd126+12];
	sub.f32 	%f439, %f438, %f190;
	setp.lt.f32 	%p60, %f439, 0f00000000;
	neg.f32 	%f440, %f439;
	selp.f32 	%f441, %f440, %f439, %p60;
	setp.geu.f32 	%p61, %f441, %f306;
	@%p61 bra 	$L__BB2_146;
	ld.global.f32 	%f442, [%rd125+12];
	add.f32 	%f761, %f761, %f442;
	add.f32 	%f762, %f762, 0f3F800000;
$L__BB2_146:
	add.s32 	%r76, %r76, 8;
	add.s64 	%rd126, %rd126, 32;
	add.s64 	%rd125, %rd125, 32;
	setp.ne.s32 	%p62, %r76, 0;
	@%p62 bra 	$L__BB2_130;
$L__BB2_147:
	setp.eq.s32 	%p63, %r28, 0;
	@%p63 bra 	$L__BB2_168;
	setp.lt.u32 	%p64, %r28, 4;
	@%p64 bra 	$L__BB2_158;
	mul.wide.u32 	%rd82, %r78, 4;
	add.s64 	%rd43, %rd27, %rd82;
	ld.global.f32 	%f444, [%rd43];
	sub.f32 	%f445, %f444, %f190;
	setp.lt.f32 	%p65, %f445, 0f00000000;
	neg.f32 	%f446, %f445;
	selp.f32 	%f447, %f446, %f445, %p65;
	setp.geu.f32 	%p66, %f447, %f306;
	add.s64 	%rd44, %rd28, %rd82;
	@%p66 bra 	$L__BB2_151;
	ld.global.f32 	%f448, [%rd44];
	add.f32 	%f761, %f761, %f448;
	add.f32 	%f762, %f762, 0f3F800000;
$L__BB2_151:
	ld.global.f32 	%f449, [%rd43+4];
	sub.f32 	%f450, %f449, %f190;
	setp.lt.f32 	%p67, %f450, 0f00000000;
	neg.f32 	%f451, %f450;
	selp.f32 	%f452, %f451, %f450, %p67;
	setp.geu.f32 	%p68, %f452, %f306;
	@%p68 bra 	$L__BB2_153;
	ld.global.f32 	%f453, [%rd44+4];
	add.f32 	%f761, %f761, %f453;
	add.f32 	%f762, %f762, 0f3F800000;
$L__BB2_153:
	ld.global.f32 	%f454, [%rd43+8];
	sub.f32 	%f455, %f454, %f190;
	setp.lt.f32 	%p69, %f455, 0f00000000;
	neg.f32 	%f456, %f455;
	selp.f32 	%f457, %f456, %f455, %p69;
	setp.geu.f32 	%p70, %f457, %f306;
	@%p70 bra 	$L__BB2_155;
	ld.global.f32 	%f458, [%rd44+8];
	add.f32 	%f761, %f761, %f458;
	add.f32 	%f762, %f762, 0f3F800000;
$L__BB2_155:
	ld.global.f32 	%f459, [%rd43+12];
	sub.f32 	%f460, %f459, %f190;
	setp.lt.f32 	%p71, %f460, 0f00000000;
	neg.f32 	%f461, %f460;
	selp.f32 	%f462, %f461, %f460, %p71;
	setp.geu.f32 	%p72, %f462, %f306;
	@%p72 bra 	$L__BB2_157;
	ld.global.f32 	%f463, [%rd44+12];
	add.f32 	%f761, %f761, %f463;
	add.f32 	%f762, %f762, 0f3F800000;
$L__BB2_157:
	add.s32 	%r78, %r78, 4;
$L__BB2_158:
	setp.eq.s32 	%p73, %r29, 0;
	@%p73 bra 	$L__BB2_168;
	setp.eq.s32 	%p74, %r30, 0;
	@%p74 bra 	$L__BB2_165;
	mul.wide.u32 	%rd83, %r78, 4;
	add.s64 	%rd45, %rd27, %rd83;
	ld.global.f32 	%f465, [%rd45];
	sub.f32 	%f466, %f465, %f190;
	setp.lt.f32 	%p75, %f466, 0f00000000;
	neg.f32 	%f467, %f466;
	selp.f32 	%f468, %f467, %f466, %p75;
	setp.geu.f32 	%p76, %f468, %f306;
	add.s64 	%rd46, %rd28, %rd83;
	@%p76 bra 	$L__BB2_162;
	ld.global.f32 	%f469, [%rd46];
	add.f32 	%f761, %f761, %f469;
	add.f32 	%f762, %f762, 0f3F800000;
$L__BB2_162:
	ld.global.f32 	%f470, [%rd45+4];
	sub.f32 	%f471, %f470, %f190;
	setp.lt.f32 	%p77, %f471, 0f00000000;
	neg.f32 	%f472, %f471;
	selp.f32 	%f473, %f472, %f471, %p77;
	setp.geu.f32 	%p78, %f473, %f306;
	@%p78 bra 	$L__BB2_164;
	ld.global.f32 	%f474, [%rd46+4];
	add.f32 	%f761, %f761, %f474;
	add.f32 	%f762, %f762, 0f3F800000;
$L__BB2_164:
	add.s32 	%r78, %r78, 2;
$L__BB2_165:
	and.b32  	%r60, %r51, 1;
	setp.eq.b32 	%p79, %r60, 1;
	not.pred 	%p80, %p79;
	@%p80 bra 	$L__BB2_168;
	mul.wide.u32 	%rd84, %r78, 4;
	add.s64 	%rd85, %rd27, %rd84;
	ld.global.f32 	%f475, [%rd85];
	sub.f32 	%f476, %f475, %f190;
	setp.lt.f32 	%p81, %f476, 0f00000000;
	neg.f32 	%f477, %f476;
	selp.f32 	%f478, %f477, %f476, %p81;
	setp.geu.f32 	%p82, %f478, %f306;
	@%p82 bra 	$L__BB2_168;
	add.s64 	%rd87, %rd28, %rd84;
	ld.global.f32 	%f479, [%rd87];
	add.f32 	%f761, %f761, %f479;
	add.f32 	%f762, %f762, 0f3F800000;
$L__BB2_168:
	div.rn.f32 	%f480, %f761, %f762;
	add.s64 	%rd89, %rd29, %rd80;
	st.global.f32 	[%rd89], %f480;
	bra.uni 	$L__BB2_173;
$L__BB2_169:
	cvt.u64.u32 	%rd53, %r27;
	setp.le.s64 	%p3, %rd30, %rd53;
	@%p3 bra 	$L__BB2_171;
	add.s64 	%rd62, %rd1, %rd53;
	cvt.rn.f32.u64 	%f307, %rd62;
	add.f32 	%f308, %f305, %f307;
	cvt.rzi.s32.f32 	%r53, %f308;
	mov.f32 	%f309, 0f00000000;
	div.rn.f32 	%f310, %f309, 0f00000000;
	mul.wide.s32 	%rd63, %r53, 4;
	add.s64 	%rd64, %rd29, %rd63;
	st.global.f32 	[%rd64], %f310;
$L__BB2_171:
	add.s32 	%r54, %r27, 256;
	cvt.u64.u32 	%rd54, %r54;
	setp.le.s64 	%p4, %rd30, %rd54;
	@%p4 bra 	$L__BB2_173;
	add.s64 	%rd65, %rd1, %rd54;
	cvt.rn.f32.u64 	%f311, %rd65;
	add.f32 	%f312, %f305, %f311;
	cvt.rzi.s32.f32 	%r55, %f312;
	mov.f32 	%f313, 0f00000000;
	div.rn.f32 	%f314, %f313, 0f00000000;
	mul.wide.s32 	%rd66, %r55, 4;
	add.s64 	%rd67, %rd29, %rd66;
	st.global.f32 	[%rd67], %f314;
$L__BB2_173:
	ret;

}


// ===== COMPILED SASS (sm_100) =====

	.target	sm_100

	.elftype	@"ET_EXEC"


//--------------------- .note.nv.tkinfo           --------------------------
	.section	.note.nv.tkinfo,"",@"SHT_NOTE"
	.sectionflags	@"SHF_NOTE_NV_TKINFO"
	.tkinfo
        /*0018*/ 	.word	0x00000002
        /*0030*/ 	.string	""
        /*0030*/ 	.string	"ptxas"
        /*0030*/ 	.string	"Cuda compilation tools, release 13.0, V13.0.88"
        /*0030*/ 	.string	"Build cuda_13.0.r13.0/compiler.36424714_0"
        /*0030*/ 	.string	"-arch sm_100 -m 64 "



//--------------------- .note.nv.cuinfo           --------------------------
	.section	.note.nv.cuinfo,"",@"SHT_NOTE"
	.sectionflags	@"SHF_NOTE_NV_CUINFO"
        /*0018*/ 	.short	0x0002
        /*001a*/ 	.short	0x0064
        /*001c*/ 	.short	0x0082
	.zero		2


//--------------------- .nv.info                  --------------------------
	.section	.nv.info,"",@"SHT_CUDA_INFO"
	.align	4


	//----- nvinfo : EIATTR_REGCOUNT
	.align		4
        /*0000*/ 	.byte	0x04, 0x2f
        /*0002*/ 	.short	(.L_44 - .L_43)
	.align		4
.L_43:
        /*0004*/ 	.word	index@(_ZN3cub18CUB_300001_SM_10006detail11EmptyKernelIvEEvv)
        /*0008*/ 	.word	0x00000004


	//----- nvinfo : EIATTR_FRAME_SIZE
	.align		4
.L_44:
        /*000c*/ 	.byte	0x04, 0x11
        /*000e*/ 	.short	(.L_46 - .L_45)
	.align		4
.L_45:
        /*0010*/ 	.word	index@(_ZN3cub18CUB_300001_SM_10006detail11EmptyKernelIvEEvv)
        /*0014*/ 	.word	0x00000000


	//----- nvinfo : EIATTR_REGCOUNT
	.align		4
.L_46:
        /*0018*/ 	.byte	0x04, 0x2f
        /*001a*/ 	.short	(.L_48 - .L_47)
	.align		4
.L_47:
        /*001c*/ 	.word	index@(_ZN3cub18CUB_300001_SM_10006detail8for_each13static_kernelINS2_12policy_hub_t12policy_500_tEmN6thrust24THRUST_300001_SM_1000_NS8cuda_cub20__uninitialized_fill7functorINS7_10device_ptrIfEEfEEEEvT0_T1_)
        /*0020*/ 	.word	0x00000008


	//----- nvinfo : EIATTR_FRAME_SIZE
	.align		4
.L_48:
        /*0024*/ 	.byte	0x04, 0x11
        /*0026*/ 	.short	(.L_50 - .L_49)
	.align		4
.L_49:
        /*0028*/ 	.word	index@(_ZN3cub18CUB_300001_SM_10006detail8for_each13static_kernelINS2_12policy_hub_t12policy_500_tEmN6thrust24THRUST_300001_SM_1000_NS8cuda_cub20__uninitialized_fill7functorINS7_10device_ptrIfEEfEEEEvT0_T1_)
        /*002c*/ 	.word	0x00000000


	//----- nvinfo : EIATTR_REGCOUNT
	.align		4
.L_50:
        /*0030*/ 	.byte	0x04, 0x2f
        /*0032*/ 	.short	(.L_52 - .L_51)
	.align		4
.L_51:
        /*0034*/ 	.word	index@(_ZN3cub18CUB_300001_SM_10006detail8for_each13static_kernelINS2_12policy_hub_t12policy_500_tElNS2_12op_wrapper_tIl6SmoothN6thrust24THRUST_300001_SM_1000_NS17counting_iteratorIfNS9_11use_defaultESB_SB_EEEEEEvT0_T1_)
        /*0038*/ 	.word	0x0000001c


	//----- nvinfo : EIATTR_FRAME_SIZE
	.align		4
.L_52:
        /*003c*/ 	.byte	0x04, 0x11
        /*003e*/ 	.short	(.L_54 - .L_53)
	.align		4
.L_53:
        /*0040*/ 	.word	index@($__internal_0_$__cuda_sm3x_div_rn_noftz_f32_slowpath)
        /*0044*/ 	.word	0x00000000


	//----- nvinfo : EIATTR_FRAME_SIZE
	.align		4
.L_54:
        /*0048*/ 	.byte	0x04, 0x11
        /*004a*/ 	.short	(.L_56 - .L_55)
	.align		4
.L_55:
        /*004c*/ 	.word	index@(_ZN3cub18CUB_300001_SM_10006detail8for_each13static_kernelINS2_12policy_hub_t12policy_500_tElNS2_12op_wrapper_tIl6SmoothN6thrust24THRUST_300001_SM_1000_NS17counting_iteratorIfNS9_11use_defaultESB_SB_EEEEEEvT0_T1_)
        /*0050*/ 	.word	0x00000000


	//----- nvinfo : EIATTR_MIN_STACK_SIZE
	.align		4
.L_56:
        /*0054*/ 	.byte	0x04, 0x12
        /*0056*/ 	.short	(.L_58 - .L_57)
	.align		4
.L_57:
        /*0058*/ 	.word	index@(_ZN3cub18CUB_300001_SM_10006detail8for_each13static_kernelINS2_12policy_hub_t12policy_500_tElNS2_12op_wrapper_tIl6SmoothN6thrust24THRUST_300001_SM_1000_NS17counting_iteratorIfNS9_11use_defaultESB_SB_EEEEEEvT0_T1_)
        /*005c*/ 	.word	0x00000000


	//----- nvinfo : EIATTR_MIN_STACK_SIZE
	.align		4
.L_58:
        /*0060*/ 	.byte	0x04, 0x12
        /*0062*/ 	.short	(.L_60 - .L_59)
	.align		4
.L_59:
        /*0064*/ 	.word	index@(_ZN3cub18CUB_300001_SM_10006detail8for_each13static_kernelINS2_12policy_hub_t12policy_500_tEmN6thrust24THRUST_300001_SM_1000_NS8cuda_cub20__uninitialized_fill7functorINS7_10device_ptrIfEEfEEEEvT0_T1_)
        /*0068*/ 	.word	0x00000000


	//----- nvinfo : EIATTR_MIN_STACK_SIZE
	.align		4
.L_60:
        /*006c*/ 	.byte	0x04, 0x12
        /*006e*/ 	.short	(.L_62 - .L_61)
	.align		4
.L_61:
        /*0070*/ 	.word	index@(_ZN3cub18CUB_300001_SM_10006detail11EmptyKernelIvEEvv)
        /*0074*/ 	.word	0x00000000
.L_62:


//--------------------- .nv.compat                --------------------------
	.section	.nv.compat,"",@"SHT_CUDA_COMPAT_INFO"
	.align	4
        /*0000*/ 	.byte	0x02, 0x09, 0x00, 0x00, 0x02, 0x02, 0x01, 0x00, 0x02, 0x05, 0x05, 0x00, 0x03, 0x07, 0x01, 0x01
        /*0010*/ 	.byte	0x02, 0x03, 0x00, 0x00, 0x02, 0x06, 0x01, 0x00, 0x04, 0x0b, 0x08, 0x00, 0x01, 0x00, 0x00, 0x00
        /*0020*/ 	.byte	0x00, 0x00, 0x00, 0x00


//--------------------- .nv.info._ZN3cub18CUB_300001_SM_10006detail8for_each13static_kernelINS2_12policy_hub_t12policy_500_tElNS2_12op_wrapper_tIl6SmoothN6thrust24THRUST_300001_SM_1000_NS17counting_iteratorIfNS9_11use_defaultESB_SB_EEEEEEvT0_T1_ --------------------------
	.section	.nv.info._ZN3cub18CUB_300001_SM_10006detail8for_each13static_kernelINS2_12policy_hub_t12policy_500_tElNS2_12op_wrapper_tIl6SmoothN6thrust24THRUST_300001_SM_1000_NS17counting_iteratorIfNS9_11use_defaultESB_SB_EEEEEEvT0_T1_,"",@"SHT_CUDA_INFO"
	.sectionflags	@""
	.align	4


	//----- nvinfo : EIATTR_CUDA_API_VERSION
	.align		4
        /*0000*/ 	.byte	0x04, 0x37
        /*0002*/ 	.short	(.L_64 - .L_63)
.L_63:
        /*0004*/ 	.word	0x00000082


	//----- nvinfo : EIATTR_KPARAM_INFO
	.align		4
.L_64:
        /*0008*/ 	.byte	0x04, 0x17
        /*000a*/ 	.short	(.L_66 - .L_65)
.L_65:
        /*000c*/ 	.word	0x00000000
        /*0010*/ 	.short	0x0001
        /*0012*/ 	.short	0x0008
        /*0014*/ 	.byte	0x00, 0xf0, 0x01, 0x01


	//----- nvinfo : EIATTR_KPARAM_INFO
	.align		4
.L_66:
        /*0018*/ 	.byte	0x04, 0x17
        /*001a*/ 	.short	(.L_68 - .L_67)
.L_67:
        /*001c*/ 	.word	0x00000000
        /*0020*/ 	.short	0x0000
        /*0022*/ 	.short	0x0000
        /*0024*/ 	.byte	0x00, 0xf0, 0x21, 0x00


	//----- nvinfo : EIATTR_SPARSE_MMA_MASK
	.align		4
.L_68:
        /*0028*/ 	.byte	0x03, 0x50
        /*002a*/ 	.short	0x0000


	//----- nvinfo : EIATTR_MAXREG_COUNT
	.align		4
        /*002c*/ 	.byte	0x03, 0x1b
        /*002e*/ 	.short	0x00ff


	//----- nvinfo : EIATTR_MERCURY_ISA_VERSION
	.align		4
        /*0030*/ 	.byte	0x03, 0x5f
        /*0032*/ 	.short	0x0101


	//----- nvinfo : EIATTR_VRC_CTA_INIT_COUNT
	.align		4
        /*0034*/ 	.byte	0x02, 0x4a
	.zero		1
	.zero		1


	//----- nvinfo : EIATTR_EXIT_INSTR_OFFSETS
	.align		4
        /*0038*/ 	.byte	0x04, 0x1c
        /*003a*/ 	.short	(.L_70 - .L_69)


	//   ....[0]....
.L_69:
        /*003c*/ 	.word	0x00001fb0


	//   ....[1]....
        /*0040*/ 	.word	0x000021b0


	//   ....[2]....
        /*0044*/ 	.word	0x00003480


	//   ....[3]....
        /*0048*/ 	.word	0x00004180


	//   ....[4]....
        /*004c*/ 	.word	0x00004390


	//   ....[5]....
        /*0050*/ 	.word	0x00004500


	//----- nvinfo : EIATTR_MAX_THREADS
	.align		4
.L_70:
        /*0054*/ 	.byte	0x04, 0x05
        /*0056*/ 	.short	(.L_72 - .L_71)
.L_71:
        /*0058*/ 	.word	0x00000100
        /*005c*/ 	.word	0x00000001
        /*0060*/ 	.word	0x00000001


	//----- nvinfo : EIATTR_CRS_STACK_SIZE
	.align		4
.L_72:
        /*0064*/ 	.byte	0x04, 0x1e
        /*0066*/ 	.short	(.L_74 - .L_73)
.L_73:
        /*0068*/ 	.word	0x00000000


	//----- nvinfo : EIATTR_CBANK_PARAM_SIZE
	.align		4
.L_74:
        /*006c*/ 	.byte	0x03, 0x19
        /*006e*/ 	.short	0x0048


	//----- nvinfo : EIATTR_PARAM_CBANK
	.align		4
        /*0070*/ 	.byte	0x04, 0x0a
        /*0072*/ 	.short	(.L_76 - .L_75)
	.align		4
.L_75:
        /*0074*/ 	.word	index@(.nv.constant0._ZN3cub18CUB_300001_SM_10006detail8for_each13static_kernelINS2_12policy_hub_t12policy_500_tElNS2_12op_wrapper_tIl6SmoothN6thrust24THRUST_300001_SM_1000_NS17counting_iteratorIfNS9_11use_defaultESB_SB_EEEEEEvT0_T1_)
        /*0078*/ 	.short	0x0380
        /*007a*/ 	.short	0x0048


	//----- nvinfo : EIATTR_SW_WAR
	.align		4
.L_76:
        /*007c*/ 	.byte	0x04, 0x36
        /*007e*/ 	.short	(.L_78 - .L_77)
.L_77:
        /*0080*/ 	.word	0x00000008
.L_78:


//--------------------- .nv.info._ZN3cub18CUB_300001_SM_10006detail8for_each13static_kernelINS2_12policy_hub_t12policy_500_tEmN6thrust24THRUST_300001_SM_1000_NS8cuda_cub20__uninitialized_fill7functorINS7_10device_ptrIfEEfEEEEvT0_T1_ --------------------------
	.section	.nv.info._ZN3cub18CUB_300001_SM_10006detail8for_each13static_kernelINS2_12policy_hub_t12policy_500_tEmN6thrust24THRUST_300001_SM_1000_NS8cuda_cub20__uninitialized_fill7functorINS7_10device_ptrIfEEfEEEEvT0_T1_,"",@"SHT_CUDA_INFO"
	.sectionflags	@""
	.align	4


	//----- nvinfo : EIATTR_CUDA_API_VERSION
	.align		4
        /*0000*/ 	.byte	0x04, 0x37
        /*0002*/ 	.short	(.L_80 - .L_79)
.L_79:
        /*0004*/ 	.word	0x00000082


	//----- nvinfo : EIATTR_KPARAM_INFO
	.align		4
.L_80:
        /*0008*/ 	.byte	0x04, 0x17
        /*000a*/ 	.short	(.L_82 - .L_81)
.L_81:
        /*000c*/ 	.word	0x00000000
        /*0010*/ 	.short	0x0001
        /*0012*/ 	.short	0x0008
        /*0014*/ 	.byte	0x00, 0xf0, 0x41, 0x00


	//----- nvinfo : EIATTR_KPARAM_INFO
	.align		4
.L_82:
        /*0018*/ 	.byte	0x04, 0x17
        /*001a*/ 	.short	(.L_84 - .L_83)
.L_83:
        /*001c*/ 	.word	0x00000000
        /*0020*/ 	.short	0x0000
        /*0022*/ 	.short	0x0000
        /*0024*/ 	.byte	0x00, 0xf0, 0x21, 0x00


	//----- nvinfo : EIATTR_SPARSE_MMA_MASK
	.align		4
.L_84:
        /*0028*/ 	.byte	0x03, 0x50
        /*002a*/ 	.short	0x0000


	//----- nvinfo : EIATTR_MAXREG_COUNT
	.align		4
        /*002c*/ 	.byte	0x03, 0x1b
        /*002e*/ 	.short	0x00ff


	//----- nvinfo : EIATTR_MERCURY_ISA_VERSION
	.align		4
        /*0030*/ 	.byte	0x03, 0x5f
        /*0032*/ 	.short	0x0101


	//----- nvinfo : EIATTR_VRC_CTA_INIT_COUNT
	.align		4
        /*0034*/ 	.byte	0x02, 0x4a
	.zero		1
	.zero		1


	//----- nvinfo : EIATTR_EXIT_INSTR_OFFSETS
	.align		4
        /*0038*/ 	.byte	0x04, 0x1c
        /*003a*/ 	.short	(.L_86 - .L_85)


	//   ....[0]....
.L_85:
        /*003c*/ 	.word	0x00000130


	//   ....[1]....
        /*0040*/ 	.word	0x00000230


	//   ....[2]....
        /*0044*/ 	.word	0x00000260


	//----- nvinfo : EIATTR_MAX_THREADS
	.align		4
.L_86:
        /*0048*/ 	.byte	0x04, 0x05
        /*004a*/ 	.short	(.L_88 - .L_87)
.L_87:
        /*004c*/ 	.word	0x00000100
        /*0050*/ 	.word	0x00000001
        /*0054*/ 	.word	0x00000001


	//----- nvinfo : EIATTR_CBANK_PARAM_SIZE
	.align		4
.L_88:
        /*0058*/ 	.byte	0x03, 0x19
        /*005a*/ 	.short	0x0018


	//----- nvinfo : EIATTR_PARAM_CBANK
	.align		4
        /*005c*/ 	.byte	0x04, 0x0a
        /*005e*/ 	.short	(.L_90 - .L_89)
	.align		4
.L_89:
        /*0060*/ 	.word	index@(.nv.constant0._ZN3cub18CUB_300001_SM_10006detail8for_each13static_kernelINS2_12policy_hub_t12policy_500_tEmN6thrust24THRUST_300001_SM_1000_NS8cuda_cub20__uninitialized_fill7functorINS7_10device_ptrIfEEfEEEEvT0_T1_)
        /*0064*/ 	.short	0x0380
        /*0066*/ 	.short	0x0018


	//----- nvinfo : EIATTR_SW_WAR
	.align		4
.L_90:
        /*0068*/ 	.byte	0x04, 0x36
        /*006a*/ 	.short	(.L_92 - .L_91)
.L_91:
        /*006c*/ 	.word	0x00000008
.L_92:


//--------------------- .nv.info._ZN3cub18CUB_300001_SM_10006detail11EmptyKernelIvEEvv --------------------------
	.section	.nv.info._ZN3cub18CUB_300001_SM_10006detail11EmptyKernelIvEEvv,"",@"SHT_CUDA_INFO"
	.sectionflags	@""
	.align	4


	//----- nvinfo : EIATTR_CUDA_API_VERSION
	.align		4
        /*0000*/ 	.byte	0x04, 0x37
        /*0002*/ 	.short	(.L_94 - .L_93)
.L_93:
        /*0004*/ 	.word	0x00000082


	//----- nvinfo : EIATTR_SPARSE_MMA_MASK
	.align		4
.L_94:
        /*0008*/ 	.byte	0x03, 0x50
        /*000a*/ 	.short	0x0000


	//----- nvinfo : EIATTR_MAXREG_COUNT
	.align		4
        /*000c*/ 	.byte	0x03, 0x1b
        /*000e*/ 	.short	0x00ff


	//----- nvinfo : EIATTR_MERCURY_ISA_VERSION
	.align		4
        /*0010*/ 	.byte	0x03, 0x5f
        /*0012*/ 	.short	0x0101


	//----- nvinfo : EIATTR_VRC_CTA_INIT_COUNT
	.align		4
        /*0014*/ 	.byte	0x02, 0x4a
	.zero		1
	.zero		1


	//----- nvinfo : EIATTR_EXIT_INSTR_OFFSETS
	.align		4
        /*0018*/ 	.byte	0x04, 0x1c
        /*001a*/ 	.short	(.L_96 - .L_95)


	//   ....[0]....
.L_95:
        /*001c*/ 	.word	0x00000010


	//----- nvinfo : EIATTR_SW_WAR
	.align		4
.L_96:
        /*0020*/ 	.byte	0x04, 0x36
        /*0022*/ 	.short	(.L_98 - .L_97)
.L_97:
        /*0024*/ 	.word	0x00000008
.L_98:


//--------------------- .nv.callgraph             --------------------------
	.section	.nv.callgraph,"",@"SHT_CUDA_CALLGRAPH"
	.align	4
	.sectionentsize	8
	.align		4
        /*0000*/ 	.word	0x00000000
	.align		4
        /*0004*/ 	.word	0xffffffff
	.align		4
        /*0008*/ 	.word	0x00000000
	.align		4
        /*000c*/ 	.word	0xfffffffe
	.align		4
        /*0010*/ 	.word	0x00000000
	.align		4
        /*0014*/ 	.word	0xfffffffd
	.align		4
        /*0018*/ 	.word	0x00000000
	.align		4
        /*001c*/ 	.word	0xfffffffc


//--------------------- .nv.constant4             --------------------------
	.section	.nv.constant4,"a",@progbits
	.align	8
	.align		8
.nv.constant4:
        /*0000*/ 	.dword	_ZN34_INTERNAL_91c0d1ca_4_k_cu_2cf8e89a4cuda3std3__45__cpo5beginE
	.align		8
        /*0008*/ 	.dword	_ZN34_INTERNAL_91c0d1ca_4_k_cu_2cf8e89a4cuda3std3__45__cpo3endE
	.align		8
        /*0010*/ 	.dword	_ZN34_INTERNAL_91c0d1ca_4_k_cu_2cf8e89a4cuda3std3__45__cpo6cbeginE
	.align		8
        /*0018*/ 	.dword	_ZN34_INTERNAL_91c0d1ca_4_k_cu_2cf8e89a4cuda3std3__45__cpo4cendE
	.align		8
        /*0020*/ 	.dword	_ZN34_INTERNAL_91c0d1ca_4_k_cu_2cf8e89a4cuda3std3__45__cpo6rbeginE
	.align		8
        /*0028*/ 	.dword	_ZN34_INTERNAL_91c0d1ca_4_k_cu_2cf8e89a4cuda3std3__45__cpo4rendE
	.align		8
        /*0030*/ 	.dword	_ZN34_INTERNAL_91c0d1ca_4_k_cu_2cf8e89a4cuda3std3__45__cpo7crbeginE
	.align		8
        /*0038*/ 	.dword	_ZN34_INTERNAL_91c0d1ca_4_k_cu_2cf8e89a4cuda3std3__45__cpo5crendE
	.align		8
        /*0040*/ 	.dword	_ZN34_INTERNAL_91c0d1ca_4_k_cu_2cf8e89a4cuda3std3__436_GLOBAL__N__91c0d1ca_4_k_cu_2cf8e89a6ignoreE
	.align		8
        /*0048*/ 	.dword	_ZN34_INTERNAL_91c0d1ca_4_k_cu_2cf8e89a4cuda3std3__419piecewise_constructE
	.align		8
        /*0050*/ 	.dword	_ZN34_INTERNAL_91c0d1ca_4_k_cu_2cf8e89a4cuda3std3__48in_placeE
	.align		8
        /*0058*/ 	.dword	_ZN34_INTERNAL_91c0d1ca_4_k_cu_2cf8e89a4cuda3std3__420unreachable_sentinelE
	.align		8
        /*0060*/ 	.dword	_ZN34_INTERNAL_91c0d1ca_4_k_cu_2cf8e89a4cuda3std3__47nulloptE
	.align		8
        /*0068*/ 	.dword	_ZN34_INTERNAL_91c0d1ca_4_k_cu_2cf8e89a4cuda3std3__48unexpectE
	.align		8
        /*0070*/ 	.dword	_ZN34_INTERNAL_91c0d1ca_4_k_cu_2cf8e89a4cuda3std6ranges3__45__cpo4swapE
	.align		8
        /*0078*/ 	.dword	_ZN34_INTERNAL_91c0d1ca_4_k_cu_2cf8e89a4cuda3std6ranges3__45__cpo9iter_moveE
	.align		8
        /*0080*/ 	.dword	_ZN34_INTERNAL_91c0d1ca_4_k_cu_2cf8e89a4cuda3std6ranges3__45__cpo5beginE
	.align		8
        /*0088*/ 	.dword	_ZN34_INTERNAL_91c0d1ca_4_k_cu_2cf8e89a4cuda3std6ranges3__45__cpo3endE
	.align		8
        /*0090*/ 	.dword	_ZN34_INTERNAL_91c0d1ca_4_k_cu_2cf8e89a4cuda3std6ranges3__45__cpo6cbeginE
	.align		8
        /*0098*/ 	.dword	_ZN34_INTERNAL_91c0d1ca_4_k_cu_2cf8e89a4cuda3std6ranges3__45__cpo4cendE
	.align		8
        /*00a0*/ 	.dword	_ZN34_INTERNAL_91c0d1ca_4_k_cu_2cf8e89a4cuda3std6ranges3__45__cpo7advanceE
	.align		8
        /*00a8*/ 	.dword	_ZN34_INTERNAL_91c0d1ca_4_k_cu_2cf8e89a4cuda3std6ranges3__45__cpo9iter_swapE
	.align		8
        /*00b0*/ 	.dword	_ZN34_INTERNAL_91c0d1ca_4_k_cu_2cf8e89a4cuda3std6ranges3__45__cpo4nextE
	.align		8
        /*00b8*/ 	.dword	_ZN34_INTERNAL_91c0d1ca_4_k_cu_2cf8e89a4cuda3std6ranges3__45__cpo4prevE
	.align		8
        /*00c0*/ 	.dword	_ZN34_INTERNAL_91c0d1ca_4_k_cu_2cf8e89a4cuda3std6ranges3__45__cpo4dataE
	.align		8
        /*00c8*/ 	.dword	_ZN34_INTERNAL_91c0d1ca_4_k_cu_2cf8e89a4cuda3std6ranges3__45__cpo5cdataE
	.align		8
        /*00d0*/ 	.dword	_ZN34_INTERNAL_91c0d1ca_4_k_cu_2cf8e89a4cuda3std6ranges3__45__cpo4sizeE
	.align		8
        /*00d8*/ 	.dword	_ZN34_INTERNAL_91c0d1ca_4_k_cu_2cf8e89a4cuda3std6ranges3__45__cpo5ssizeE
	.align		8
        /*00e0*/ 	.dword	_ZN34_INTERNAL_91c0d1ca_4_k_cu_2cf8e89a4cuda3std6ranges3__45__cpo8distanceE
	.align		8
        /*00e8*/ 	.dword	_ZN34_INTERNAL_91c0d1ca_4_k_cu_2cf8e89a6thrust24THRUST_300001_SM_1000_NS8cuda_cub3parE
	.align		8
        /*00f0*/ 	.dword	_ZN34_INTERNAL_91c0d1ca_4_k_cu_2cf8e89a6thrust24THRUST_300001_SM_1000_NS8cuda_cub10par_nosyncE
	.align		8
        /*00f8*/ 	.dword	_ZN34_INTERNAL_91c0d1ca_4_k_cu_2cf8e89a6thrust24THRUST_300001_SM_1000_NS6system6detail10sequential3seqE
	.align		8
        /*0100*/ 	.dword	_ZN34_INTERNAL_91c0d1ca_4_k_cu_2cf8e89a6thrust24THRUST_300001_SM_1000_NS12placeholders2_1E
	.align		8
        /*0108*/ 	.dword	_ZN34_INTERNAL_91c0d1ca_4_k_cu_2cf8e89a6thrust24THRUST_300001_SM_1000_NS12placeholders2_2E
	.align		8
        /*0110*/ 	.dword	_ZN34_INTERNAL_91c0d1ca_4_k_cu_2cf8e89a6thrust24THRUST_300001_SM_1000_NS12placeholders2_3E
	.align		8
        /*0118*/ 	.dword	_ZN34_INTERNAL_91c0d1ca_4_k_cu_2cf8e89a6thrust24THRUST_300001_SM_1000_NS12placeholders2_4E
	.align		8
        /*0120*/ 	.dword	_ZN34_INTERNAL_91c0d1ca_4_k_cu_2cf8e89a6thrust24THRUST_300001_SM_1000_NS12placeholders2_5E
	.align		8
        /*0128*/ 	.dword	_ZN34_INTERNAL_91c0d1ca_4_k_cu_2cf8e89a6thrust24THRUST_300001_SM_1000_NS12placeholders2_6E
	.align		8
        /*0130*/ 	.dword	_ZN34_INTERNAL_91c0d1ca_4_k_cu_2cf8e89a6thrust24THRUST_300001_SM_1000_NS12placeholders2_7E
	.align		8
        /*0138*/ 	.dword	_ZN34_INTERNAL_91c0d1ca_4_k_cu_2cf8e89a6thrust24THRUST_300001_SM_1000_NS12placeholders2_8E
	.align		8
        /*0140*/ 	.dword	_ZN34_INTERNAL_91c0d1ca_4_k_cu_2cf8e89a6thrust24THRUST_300001_SM_1000_NS12placeholders2_9E
	.align		8
        /*0148*/ 	.dword	_ZN34_INTERNAL_91c0d1ca_4_k_cu_2cf8e89a6thrust24THRUST_300001_SM_1000_NS12placeholders3_10E
	.align		8
        /*0150*/ 	.dword	_ZN34_INTERNAL_91c0d1ca_4_k_cu_2cf8e89a6thrust24THRUST_300001_SM_1000_NS3seqE


//--------------------- .text._ZN3cub18CUB_300001_SM_10006detail8for_each13static_kernelINS2_12policy_hub_t12policy_500_tElNS2_12op_wrapper_tIl6SmoothN6thrust24THRUST_300001_SM_1000_NS17counting_iteratorIfNS9_11use_defaultESB_SB_EEEEEEvT0_T1_ --------------------------
	.section	.text._ZN3cub18CUB_300001_SM_10006detail8for_each13static_kernelINS2_12policy_hub_t12policy_500_tElNS2_12op_wrapper_tIl6SmoothN6thrust24THRUST_300001_SM_1000_NS17counting_iteratorIfNS9_11use_defaultESB_SB_EEEEEEvT0_T1_,"ax",@progbits
	.align	128
        .global         _ZN3cub18CUB_300001_SM_10006detail8for_each13static_kernelINS2_12policy_hub_t12policy_500_tElNS2_12op_wrapper_tIl6SmoothN6thrust24THRUST_300001_SM_1000_NS17counting_iteratorIfNS9_11use_defaultESB_SB_EEEEEEvT0_T1_
        .type           _ZN3cub18CUB_300001_SM_10006detail8for_each13static_kernelINS2_12policy_hub_t12policy_500_tElNS2_12op_wrapper_tIl6SmoothN6thrust24THRUST_300001_SM_1000_NS17counting_iteratorIfNS9_11use_defaultESB_SB_EEEEEEvT0_T1_,@function
        .size           _ZN3cub18CUB_300001_SM_10006detail8for_each13static_kernelINS2_12policy_hub_t12policy_500_tElNS2_12op_wrapper_tIl6SmoothN6thrust24THRUST_300001_SM_1000_NS17counting_iteratorIfNS9_11use_defaultESB_SB_EEEEEEvT0_T1_,(.L_x_57 - _ZN3cub18CUB_300001_SM_10006detail8for_each13static_kernelINS2_12policy_hub_t12policy_500_tElNS2_12op_wrapper_tIl6SmoothN6thrust24THRUST_300001_SM_1000_NS17counting_iteratorIfNS9_11use_defaultESB_SB_EEEEEEvT0_T1_)
        .other          _ZN3cub18CUB_300001_SM_10006detail8for_each13static_kernelINS2_12policy_hub_t12policy_500_tElNS2_12op_wrapper_tIl6SmoothN6thrust24THRUST_300001_SM_1000_NS17counting_iteratorIfNS9_11use_defaultESB_SB_EEEEEEvT0_T1_,@"STO_CUDA_ENTRY STV_DEFAULT"
_ZN3cub18CUB_300001_SM_10006detail8for_each13static_kernelINS2_12policy_hub_t12policy_500_tElNS2_12op_wrapper_tIl6SmoothN6thrust24THRUST_300001_SM_1000_NS17counting_iteratorIfNS9_11use_defaultESB_SB_EEEEEEvT0_T1_:
.text._ZN3cub18CUB_300001_SM_10006detail8for_each13static_kernelINS2_12policy_hub_t12policy_500_tElNS2_12op_wrapper_tIl6SmoothN6thrust24THRUST_300001_SM_1000_NS17counting_iteratorIfNS9_11use_defaultESB_SB_EEEEEEvT0_T1_:
[----:B------:R-:W-:Y:S08]  /*0000*/  LDC R1, c[0x0][0x37c] ;  /* 0x0000df00ff017b82 */ /* 0x000ff00000000800 */
[----:B------:R-:W0:Y:S01]  /*0010*/  S2UR UR4, SR_CTAID.X ;  /* 0x00000000000479c3 */ /* 0x000e220000002500 */
[----:B------:R-:W1:Y:S01]  /*0020*/  LDCU.64 UR10, c[0x0][0x380] ;  /* 0x00007000ff0a77ac */ /* 0x000e620008000a00 */
[----:B------:R-:W2:Y:S01]  /*0030*/  LDCU.64 UR16, c[0x0][0x358] ;  /* 0x00006b00ff1077ac */ /* 0x000ea20008000a00 */
[----:B0-----:R-:W-:-:S04]  /*0040*/  UIMAD.WIDE.U32 UR4, UR4, 0x200, URZ ;  /* 0x00000200040478a5 */ /* 0x001fc8000f8e00ff */
[----:B-1----:R-:W-:-:S04]  /*0050*/  UIADD3 UR10, UP0, UPT, -UR4, UR10, URZ ;  /* 0x0000000a040a7290 */ /* 0x002fc8000ff1e1ff */
[----:B------:R-:W-:Y:S02]  /*0060*/  UIADD3.X UR6, UPT, UPT, ~UR5, UR11, URZ, UP0, !UPT ;  /* 0x0000000b05067290 */ /* 0x000fe400087fe5ff */
[----:B------:R-:W-:-:S04]  /*0070*/  UISETP.GE.U32.AND UP0, UPT, UR10, 0x200, UPT ;  /* 0x000002000a00788c */ /* 0x000fc8000bf06070 */
[----:B------:R-:W-:-:S09]  /*0080*/  UISETP.GE.AND.EX UP0, UPT, UR6, URZ, UPT, UP0 ;  /* 0x000000ff0600728c */ /* 0x000fd2000bf06300 */
[----:B--2---:R-:W-:Y:S05]  /*0090*/  BRA.U !UP0, `(.L_x_0) ;  /* 0x0000002108487547 */ /* 0x004fea000b800000 */
[----:B------:R-:W0:Y:S01]  /*00a0*/  LDCU UR8, c[0x0][0x3a8] ;  /* 0x00007500ff0877ac */ /* 0x000e220008000800 */
[----:B------:R-:W1:Y:S01]  /*00b0*/  S2R R4, SR_TID.X ;  /* 0x0000000000047919 */ /* 0x000e620000002100 */
[----:B0-----:R-:W-:-:S09]  /*00c0*/  UISETP.GE.AND UP0, UPT, UR8, 0x1, UPT ;  /* 0x000000010800788c */ /* 0x001fd2000bf06270 */
[----:B------:R-:W-:Y:S05]  /*00d0*/  BRA.U !UP0, `(.L_x_1) ;  /* 0x0000001d08b87547 */ /* 0x000fea000b800000 */
[----:B-1----:R-:W-:Y:S01]  /*00e0*/  IADD3 R4, P0, PT, R4, UR4, RZ ;  /* 0x0000000404047c10 */ /* 0x002fe2000ff1e0ff */
[----:B------:R-:W0:Y:S01]  /*00f0*/  LDCU UR4, c[0x0][0x388] ;  /* 0x00007100ff0477ac */ /* 0x000e220008000800 */
[----:B------:R-:W1:Y:S02]  /*0100*/  LDC.64 R8, c[0x0][0x3b0] ;  /* 0x0000ec00ff087b82 */ /* 0x000e640000000a00 */
[----:B------:R-:W-:-:S04]  /*0110*/  IADD3.X R5, PT, PT, RZ, UR5, RZ, P0, !PT ;  /* 0x00000005ff057c10 */ /* 0x000fc800087fe4ff */
[----:B------:R-:W0:Y:S02]  /*0120*/  I2F.U64 R0, R4 ;  /* 0x0000000400007312 */ /* 0x000e240000301000 */
[----:B0-----:R-:W-:-:S06]  /*0130*/  FADD R2, R0, UR4 ;  /* 0x0000000400027e21 */ /* 0x001fcc0008000000 */
[----:B------:R-:W1:Y:S02]  /*0140*/  F2I.TRUNC.NTZ R2, R2 ;  /* 0x0000000200027305 */ /* 0x000e64000020f100 */
[----:B-1----:R-:W-:-:S05]  /*0150*/  IMAD.WIDE R8, R2, 0x4, R8 ;  /* 0x0000000402087825 */ /* 0x002fca00078e0208 */
[----:B------:R0:W5:Y:S01]  /*0160*/  LDG.E R0, desc[UR16][R8.64] ;  /* 0x0000001008007981 */ /* 0x000162000c1e1900 */
[----:B------:R-:W-:Y:S01]  /*0170*/  UISETP.GE.U32.AND UP0, UPT, UR8, 0x8, UPT ;  /* 0x000000080800788c */ /* 0x000fe2000bf06070 */
[----:B------:R-:W-:Y:S01]  /*0180*/  CS2R R6, SRZ ;  /* 0x0000000000067805 */ /* 0x000fe2000001ff00 */
[----:B------:R-:W-:Y:S01]  /*0190*/  IMAD.MOV.U32 R3, RZ, RZ, RZ ;  /* 0x000000ffff037224 */ /* 0x000fe200078e00ff */
[----:B------:R-:W-:-:S06]  /*01a0*/  ULOP3.LUT UR18, UR8, 0x7, URZ, 0xc0, !UPT ;  /* 0x0000000708127892 */ /* 0x000fcc000f8ec0ff */
[----:B0-----:R-:W-:Y:S06]  /*01b0*/  BRA.U !UP0, `(.L_x_2) ;  /* 0x0000000908987547 */ /* 0x001fec000b800000 */
[----:B------:R-:W0:Y:S01]  /*01c0*/  LDC.64 R8, c[0x0][0x3b0] ;  /* 0x0000ec00ff087b82 */ /* 0x000e220000000a00 */
[----:B------:R-:W1:Y:S01]  /*01d0*/  LDCU.128 UR12, c[0x0][0x3b0] ;  /* 0x00007600ff0c77ac */ /* 0x000e620008000c00 */
[----:B------:R-:W-:Y:S01]  /*01e0*/  UMOV UR6, 0x10 ;  /* 0x0000001000067882 */ /* 0x000fe20000000000 */
[----:B------:R-:W-:Y:S01]  /*01f0*/  UMOV UR7, 0x0 ;  /* 0x0000000000077882 */ /* 0x000fe20000000000 */
[----:B------:R-:W2:Y:S01]  /*0200*/  LDCU UR11, c[0x0][0x3ac] ;  /* 0x00007580ff0b77ac */ /* 0x000ea20008000800 */
[----:B0-----:R0:W3:Y:S01]  /*0210*/  LDG.E R9, desc[UR16][R8.64] ;  /* 0x0000001008097981 */ /* 0x0010e2000c1e1900 */
[----:B-1----:R-:W-:-:S04]  /*0220*/  UIMAD.WIDE.U32 UR4, UR12, 0x1, UR6 ;  /* 0x000000010c0478a5 */ /* 0x002fc8000f8e0006 */
[----:B------:R-:W-:Y:S02]  /*0230*/  UIADD3 UR9, UPT, UPT, UR5, UR13, URZ ;  /* 0x0000000d05097290 */ /* 0x000fe4000fffe0ff */
[----:B------:R-:W-:Y:S01]  /*0240*/  IMAD.U32 R7, RZ, RZ, UR5 ;  /* 0x00000005ff077e24 */ /* 0x000fe2000f8e00ff */
[----:B------:R-:W-:-:S03]  /*0250*/  MOV R6, UR4 ;  /* 0x0000000400067c02 */ /* 0x000fc60008000f00 */
[----:B------:R-:W-:Y:S01]  /*0260*/  MOV R7, UR9 ;  /* 0x0000000900077c02 */ /* 0x000fe20008000f00 */
[----:B------:R-:W-:-:S04]  /*0270*/  UIMAD.WIDE.U32 UR6, UR14, 0x1, UR6 ;  /* 0x000000010e0678a5 */ /* 0x000fc8000f8e0006 */
[----:B------:R-:W4:Y:S01]  /*0280*/  LDG.E R13, desc[UR16][R6.64+-0xc] ;  /* 0xfffff410060d7981 */ /* 0x000f22000c1e1900 */
[----:B------:R-:W-:-:S03]  /*0290*/  UIADD3 UR10, UPT, UPT, UR7, UR15, URZ ;  /* 0x0000000f070a7290 */ /* 0x000fc6000fffe0ff */
[----:B------:R-:W4:Y:S01]  /*02a0*/  LDG.E R15, desc[UR16][R6.64+-0x8] ;  /* 0xfffff810060f7981 */ /* 0x000f22000c1e1900 */
[----:B0-----:R-:W-:-:S03]  /*02b0*/  IMAD.U32 R8, RZ, RZ, UR6 ;  /* 0x00000006ff087e24 */ /* 0x001fc6000f8e00ff */
[----:B------:R-:W4:Y:S04]  /*02c0*/  LDG.E R17, desc[UR16][R6.64+-0x4] ;  /* 0xfffffc1006117981 */ /* 0x000f28000c1e1900 */
[----:B------:R-:W4:Y:S04]  /*02d0*/  LDG.E R19, desc[UR16][R6.64] ;  /* 0x0000001006137981 */ /* 0x000f28000c1e1900 */
[----:B------:R-:W4:Y:S04]  /*02e0*/  LDG.E R21, desc[UR16][R6.64+0x4] ;  /* 0x0000041006157981 */ /* 0x000f28000c1e1900 */
[----:B------:R-:W4:Y:S04]  /*02f0*/  LDG.E R23, desc[UR16][R6.64+0x8] ;  /* 0x0000081006177981 */ /* 0x000f28000c1e1900 */
[----:B------:R0:W4:Y:S01]  /*0300*/  LDG.E R11, desc[UR16][R6.64+0xc] ;  /* 0x00000c10060b7981 */ /* 0x000122000c1e1900 */
[----:B---3-5:R-:W-:Y:S01]  /*0310*/  FADD R10, -R0, R9 ;  /* 0x00000009000a7221 */ /* 0x028fe20000000100 */
[----:B------:R-:W-:-:S04]  /*0320*/  FSETP.GEU.AND P0, PT, R9, R0, PT ;  /* 0x000000000900720b */ /* 0x000fc80003f0e000 */
[----:B------:R-:W-:-:S04]  /*0330*/  FSEL R10, -R10, R10, !P0 ;  /* 0x0000000a0a0a7208 */ /* 0x000fc80004000100 */
[----:B--2---:R-:W-:Y:S02]  /*0340*/  FSETP.GEU.AND P2, PT, R10, UR11, PT ;  /* 0x0000000b0a007c0b */ /* 0x004fe4000bf4e000 */
[----:B------:R-:W-:Y:S01]  /*0350*/  MOV R9, UR7 ;  /* 0x0000000700097c02 */ /* 0x000fe20008000f00 */
[----:B------:R-:W-:-:S10]  /*0360*/  IMAD.U32 R9, RZ, RZ, UR10 ;  /* 0x0000000aff097e24 */ /* 0x000fd4000f8e00ff */
[----:B------:R-:W2:Y:S01]  /*0370*/  @!P2 LDG.E R12, desc[UR16][R8.64+-0x10] ;  /* 0xfffff010080ca981 */ /* 0x000ea2000c1e1900 */
[-C--:B----4-:R-:W-:Y:S01]  /*0380*/  FSETP.GEU.AND P0, PT, R13, R0.reuse, PT ;  /* 0x000000000d00720b */ /* 0x090fe20003f0e000 */
[C---:B------:R-:W-:Y:S01]  /*0390*/  FADD R13, -R0.reuse, R13 ;  /* 0x0000000d000d7221 */ /* 0x040fe20000000100 */
[----:B------:R-:W-:Y:S01]  /*03a0*/  FADD R14, -R0, R15 ;  /* 0x0000000f000e7221 */ /* 0x000fe20000000100 */
[----:B------:R-:W-:-:S03]  /*03b0*/  FSETP.GEU.AND P1, PT, R15, R0, PT ;  /* 0x000000000f00720b */ /* 0x000fc60003f2e000 */
[----:B------:R-:W-:Y:S01]  /*03c0*/  FSEL R13, -R13, R13, !P0 ;  /* 0x0000000d0d0d7208 */ /* 0x000fe20004000100 */
[----:B0-----:R-:W-:Y:S01]  /*03d0*/  FADD R6, -R0, R19 ;  /* 0x0000001300067221 */ /* 0x001fe20000000100 */
[----:B------:R-:W-:Y:S02]  /*03e0*/  FSEL R14, -R14, R14, !P1 ;  /* 0x0000000e0e0e7208 */ /* 0x000fe40004800100 */
[----:B------:R-:W-:Y:S01]  /*03f0*/  FSETP.GEU.AND P0, PT, R13, UR11, PT ;  /* 0x0000000b0d007c0b */ /* 0x000fe2000bf0e000 */
[C---:B------:R-:W-:Y:S01]  /*0400*/  FADD R13, -R0.reuse, R17 ;  /* 0x00000011000d7221 */ /* 0x040fe20000000100 */
[-C--:B------:R-:W-:Y:S02]  /*0410*/  FSETP.GEU.AND P3, PT, R17, R0.reuse, PT ;  /* 0x000000001100720b */ /* 0x080fe40003f6e000 */
[----:B------:R-:W-:Y:S01]  /*0420*/  FSETP.GEU.AND P4, PT, R19, R0, PT ;  /* 0x000000001300720b */ /* 0x000fe20003f8e000 */
[----:B------:R-:W-:Y:S01]  /*0430*/  FADD R7, -R0, R21 ;  /* 0x0000001500077221 */ /* 0x000fe20000000100 */
[----:B------:R-:W-:-:S02]  /*0440*/  FSETP.GEU.AND P1, PT, R14, UR11, PT ;  /* 0x0000000b0e007c0b */ /* 0x000fc4000bf2e000 */
[----:B------:R-:W-:Y:S02]  /*0450*/  FSEL R13, -R13, R13, !P3 ;  /* 0x0000000d0d0d7208 */ /* 0x000fe40005800100 */
[----:B------:R-:W-:Y:S02]  /*0460*/  FSETP.GEU.AND P3, PT, R21, R0, PT ;  /* 0x000000001500720b */ /* 0x000fe40003f6e000 */
[----:B------:R-:W-:Y:S02]  /*0470*/  FSEL R6, -R6, R6, !P4 ;  /* 0x0000000606067208 */ /* 0x000fe40006000100 */
[----:B------:R-:W-:Y:S02]  /*0480*/  FSEL R7, -R7, R7, !P3 ;  /* 0x0000000707077208 */ /* 0x000fe40005800100 */
[----:B------:R-:W-:Y:S01]  /*0490*/  FSETP.GEU.AND P4, PT, R6, UR11, PT ;  /* 0x0000000b06007c0b */ /* 0x000fe2000bf8e000 */
[C---:B------:R-:W-:Y:S01]  /*04a0*/  FADD R6, -R0.reuse, R23 ;  /* 0x0000001700067221 */ /* 0x040fe20000000100 */
[----:B------:R-:W-:Y:S01]  /*04b0*/  FSETP.GEU.AND P5, PT, R23, R0, PT ;  /* 0x000000001700720b */ /* 0x000fe20003fae000 */
[----:B------:R-:W3:Y:S01]  /*04c0*/  @!P1 LDG.E R14, desc[UR16][R8.64+-0x8] ;  /* 0xfffff810080e9981 */ /* 0x000ee2000c1e1900 */
[----:B------:R-:W-:Y:S01]  /*04d0*/  FSETP.GEU.AND P3, PT, R7, UR11, PT ;  /* 0x0000000b07007c0b */ /* 0x000fe2000bf6e000 */
[----:B------:R-:W-:Y:S01]  /*04e0*/  FADD R7, -R0, R11 ;  /* 0x0000000b00077221 */ /* 0x000fe20000000100 */
[----:B------:R-:W-:-:S02]  /*04f0*/  FSEL R6, -R6, R6, !P5 ;  /* 0x0000000606067208 */ /* 0x000fc40006800100 */
[----:B------:R-:W-:Y:S02]  /*0500*/  FSETP.GEU.AND P6, PT, R11, R0, PT ;  /* 0x000000000b00720b */ /* 0x000fe40003fce000 */
[----:B------:R-:W-:Y:S02]  /*0510*/  FSETP.GEU.AND P5, PT, R6, UR11, PT ;  /* 0x0000000b06007c0b */ /* 0x000fe4000bfae000 */
[----:B------:R-:W-:Y:S01]  /*0520*/  FSEL R7, -R7, R7, !P6 ;  /* 0x0000000707077208 */ /* 0x000fe20007000100 */
[----:B------:R-:W4:Y:S03]  /*0530*/  @!P4 LDG.E R18, desc[UR16][R8.64] ;  /* 0x000000100812c981 */ /* 0x000f26000c1e1900 */
[----:B------:R-:W-:Y:S01]  /*0540*/  FSETP.GEU.AND P6, PT, R7, UR11, PT ;  /* 0x0000000b07007c0b */ /* 0x000fe2000bfce000 */
[----:B------:R-:W4:Y:S06]  /*0550*/  @!P3 LDG.E R20, desc[UR16][R8.64+0x4] ;  /* 0x000004100814b981 */ /* 0x000f2c000c1e1900 */
[----:B------:R-:W4:Y:S06]  /*0560*/  @!P5 LDG.E R22, desc[UR16][R8.64+0x8] ;  /* 0x000008100816d981 */ /* 0x000f2c000c1e1900 */
[----:B------:R-:W4:Y:S01]  /*0570*/  @!P6 LDG.E R24, desc[UR16][R8.64+0xc] ;  /* 0x00000c100818e981 */ /* 0x000f22000c1e1900 */
[----:B--2---:R-:W-:Y:S01]  /*0580*/  @!P2 FADD R3, RZ, R12 ;  /* 0x0000000cff03a221 */ /* 0x004fe20000000000 */
[----:B------:R-:W-:-:S02]  /*0590*/  FSETP.GEU.AND P2, PT, R13, UR11, PT ;  /* 0x0000000b0d007c0b */ /* 0x000fc4000bf4e000 */
[----:B------:R-:W2:Y:S11]  /*05a0*/  @!P0 LDG.E R12, desc[UR16][R8.64+-0xc] ;  /* 0xfffff410080c8981 */ /* 0x000eb6000c1e1900 */
[----:B------:R-:W4:Y:S01]  /*05b0*/  @!P2 LDG.E R16, desc[UR16][R8.64+-0x4] ;  /* 0xfffffc100810a981 */ /* 0x000f22000c1e1900 */
[----:B------:R-:W-:-:S05]  /*05c0*/  FSET.BF.LT.AND R6, R10, UR11, PT ;  /* 0x0000000b0a067c0a */ /* 0x000fca000b801000 */
[----:B------:R-:W-:Y:S01]  /*05d0*/  @!P0 FADD R6, R6, 1 ;  /* 0x3f80000006068421 */ /* 0x000fe20000000000 */
[----:B------:R-:W-:-:S03]  /*05e0*/  ULOP3.LUT UR5, UR8, 0x7ffffff8, URZ, 0xc0, !UPT ;  /* 0x7ffffff808057892 */ /* 0x000fc6000f8ec0ff */
[----:B------:R-:W-:Y:S01]  /*05f0*/  @!P1 FADD R6, R6, 1 ;  /* 0x3f80000006069421 */ /* 0x000fe20000000000 */
[----:B------:R-:W-:-:S03]  /*0600*/  UIADD3 UR7, UPT, UPT, -UR5, 0x8, URZ ;  /* 0x0000000805077890 */ /* 0x000fc6000fffe1ff */
[----:B------:R-:W-:Y:S01]  /*0610*/  @!P2 FADD R6, R6, 1 ;  /* 0x3f8000000606a421 */ /* 0x000fe20000000000 */
[----:B------:R-:W-:-:S03]  /*0620*/  UISETP.NE.AND UP0, UPT, UR7, URZ, UPT ;  /* 0x000000ff0700728c */ /* 0x000fc6000bf05270 */
[----:B------:R-:W-:-:S04]  /*0630*/  @!P4 FADD R6, R6, 1 ;  /* 0x3f8000000606c421 */ /* 0x000fc80000000000 */
[----:B------:R-:W-:Y:S01]  /*0640*/  @!P3 FADD R6, R6, 1 ;  /* 0x3f8000000606b421 */ /* 0x000fe20000000000 */
[----:B------:R-:W-:-:S03]  /*0650*/  UIADD3 UR6, UP2, UPT, UR6, 0x20, URZ ;  /* 0x0000002006067890 */ /* 0x000fc6000ff5e0ff */
[----:B------:R-:W-:Y:S01]  /*0660*/  @!P5 FADD R6, R6, 1 ;  /* 0x3f8000000606d421 */ /* 0x000fe20000000000 */
[----:B------:R-:W-:Y:S01]  /*0670*/  UIADD3 UR8, UP1, UPT, UR4, 0x20, URZ ;  /* 0x0000002004087890 */ /* 0x000fe2000ff3e0ff */
[----:B------:R-:W-:Y:S02]  /*0680*/  MOV R7, UR5 ;  /* 0x0000000500077c02 */ /* 0x000fe40008000f00 */
[----:B------:R-:W-:Y:S01]  /*0690*/  @!P6 FADD R6, R6, 1 ;  /* 0x3f8000000606e421 */ /* 0x000fe20000000000 */
[----:B------:R-:W-:Y:S02]  /*06a0*/  UIADD3.X UR4, UPT, UPT, URZ, UR10, URZ, UP2, !UPT ;  /* 0x0000000aff047290 */ /* 0x000fe400097fe4ff */
[----:B------:R-:W-:Y:S01]  /*06b0*/  UIADD3.X UR9, UPT, UPT, URZ, UR9, URZ, UP1, !UPT ;  /* 0x00000009ff097290 */ /* 0x000fe20008ffe4ff */
[----:B--2---:R-:W-:-:S04]  /*06c0*/  @!P0 FADD R3, R3, R12 ;  /* 0x0000000c03038221 */ /* 0x004fc80000000000 */
[----:B---3--:R-:W-:-:S04]  /*06d0*/  @!P1 FADD R3, R3, R14 ;  /* 0x0000000e03039221 */ /* 0x008fc80000000000 */
[----:B----4-:R-:W-:-:S04]  /*06e0*/  @!P2 FADD R3, R3, R16 ;  /* 0x000000100303a221 */ /* 0x010fc80000000000 */
[----:B------:R-:W-:-:S04]  /*06f0*/  @!P4 FADD R3, R3, R18 ;  /* 0x000000120303c221 */ /* 0x000fc80000000000 */
[----:B------:R-:W-:-:S04]  /*0700*/  @!P3 FADD R3, R3, R20 ;  /* 0x000000140303b221 */ /* 0x000fc80000000000 */
[----:B------:R-:W-:-:S04]  /*0710*/  @!P5 FADD R3, R3, R22 ;  /* 0x000000160303d221 */ /* 0x000fc80000000000 */
[----:B------:R-:W-:Y:S01]  /*0720*/  @!P6 FADD R3, R3, R24 ;  /* 0x000000180303e221 */ /* 0x000fe20000000000 */
[----:B------:R-:W-:Y:S06]  /*0730*/  BRA.U !UP0, `(.L_x_2) ;  /* 0x0000000508387547 */ /* 0x000fec000b800000 */
[----:B------:R-:W-:Y:S01]  /*0740*/  IMAD.U32 R10, RZ, RZ, UR8 ;  /* 0x00000008ff0a7e24 */ /* 0x000fe2000f8e00ff */
[----:B------:R-:W-:Y:S01]  /*0750*/  MOV R11, UR9 ;  /* 0x00000009000b7c02 */ /* 0x000fe20008000f00 */
[----:B------:R-:W-:Y:S01]  /*0760*/  IMAD.U32 R13, RZ, RZ, UR6 ;  /* 0x00000006ff0d7e24 */ /* 0x000fe2000f8e00ff */
[----:B------:R-:W-:Y:S01]  /*0770*/  MOV R14, UR4 ;  /* 0x00000004000e7c02 */ /* 0x000fe20008000f00 */
[----:B------:R-:W0:Y:S06]  /*0780*/  LDCU UR5, c[0x0][0x3ac] ;  /* 0x00007580ff0577ac */ /* 0x000e2c0008000800 */
.L_x_3:
[----:B------:R-:W2:Y:S04]  /*0790*/  LDG.E R9, desc[UR16][R10.64+-0x10] ;  /* 0xfffff0100a097981 */ /* 0x000ea8000c1e1900 */
[----:B------:R-:W3:Y:S04]  /*07a0*/  LDG.E R25, desc[UR16][R10.64+-0xc] ;  /* 0xfffff4100a197981 */ /* 0x000ee8000c1e1900 */
[----:B------:R-:W4:Y:S04]  /*07b0*/  LDG.E R23, desc[UR16][R10.64+-0x8] ;  /* 0xfffff8100a177981 */ /* 0x000f28000c1e1900 */
[----:B------:R-:W5:Y:S04]  /*07c0*/  LDG.E R21, desc[UR16][R10.64+-0x4] ;  /* 0xfffffc100a157981 */ /* 0x000f68000c1e1900 */
[----:B------:R-:W5:Y:S04]  /*07d0*/  LDG.E R19, desc[UR16][R10.64] ;  /* 0x000000100a137981 */ /* 0x000f68000c1e1900 */
[----:B------:R-:W5:Y:S04]  /*07e0*/  LDG.E R17, desc[UR16][R10.64+0x4] ;  /* 0x000004100a117981 */ /* 0x000f68000c1e1900 */
[----:B------:R-:W5:Y:S01]  /*07f0*/  LDG.E R15, desc[UR16][R10.64+0x8] ;  /* 0x000008100a0f7981 */ /* 0x000f62000c1e1900 */
[----:B--2---:R-:W-:Y:S01]  /*0800*/  FADD R8, -R0, R9 ;  /* 0x0000000900087221 */ /* 0x004fe20000000100 */
[----:B------:R-:W-:-:S04]  /*0810*/  FSETP.GEU.AND P0, PT, R9, R0, PT ;  /* 0x000000000900720b */ /* 0x000fc80003f0e000 */
[----:B------:R-:W-:-:S04]  /*0820*/  FSEL R8, -R8, R8, !P0 ;  /* 0x0000000808087208 */ /* 0x000fc80004000100 */
[----:B0-----:R-:W-:Y:S01]  /*0830*/  FSETP.GEU.AND P1, PT, R8, UR5, PT ;  /* 0x0000000508007c0b */ /* 0x001fe2000bf2e000 */
[----:B------:R-:W-:Y:S01]  /*0840*/  IMAD.MOV.U32 R8, RZ, RZ, R13 ;  /* 0x000000ffff087224 */ /* 0x000fe200078e000d */
[----:B------:R-:W-:Y:S01]  /*0850*/  MOV R9, R14 ;  /* 0x0000000e00097202 */ /* 0x000fe20000000f00 */
[----:B------:R-:W2:Y:S10]  /*0860*/  LDG.E R13, desc[UR16][R10.64+0xc] ;  /* 0x00000c100a0d7981 */ /* 0x000eb4000c1e1900 */
[----:B------:R-:W2:Y:S01]  /*0870*/  @!P1 LDG.E R12, desc[UR16][R8.64+-0x10] ;  /* 0xfffff010080c9981 */ /* 0x000ea2000c1e1900 */
[C---:B---3--:R-:W-:Y:S01]  /*0880*/  FADD R18, -R0.reuse, R25 ;  /* 0x0000001900127221 */ /* 0x048fe20000000100 */
[-C--:B------:R-:W-:Y:S01]  /*0890*/  FSETP.GEU.AND P0, PT, R25, R0.reuse, PT ;  /* 0x000000001900720b */ /* 0x080fe20003f0e000 */
[C---:B----4-:R-:W-:Y:S01]  /*08a0*/  FADD R16, -R0.reuse, R23 ;  /* 0x0000001700107221 */ /* 0x050fe20000000100 */
[----:B------:R-:W-:Y:S01]  /*08b0*/  FSETP.GEU.AND P2, PT, R23, R0, PT ;  /* 0x000000001700720b */ /* 0x000fe20003f4e000 */
[----:B-----5:R-:W-:Y:S01]  /*08c0*/  FADD R14, -R0, R21 ;  /* 0x00000015000e7221 */ /* 0x020fe20000000100 */
[----:B------:R-:W-:-:S02]  /*08d0*/  FSEL R20, -R18, R18, !P0 ;  /* 0x0000001212147208 */ /* 0x000fc40004000100 */
[----:B------:R-:W-:Y:S02]  /*08e0*/  FSETP.GEU.AND P3, PT, R21, R0, PT ;  /* 0x000000001500720b */ /* 0x000fe40003f6e000 */
[----:B------:R-:W-:Y:S02]  /*08f0*/  FSEL R18, -R16, R16, !P2 ;  /* 0x0000001010127208 */ /* 0x000fe40005000100 */
[----:B------:R-:W-:Y:S02]  /*0900*/  FSETP.GEU.AND P0, PT, R20, UR5, PT ;  /* 0x0000000514007c0b */ /* 0x000fe4000bf0e000 */
[----:B------:R-:W-:Y:S01]  /*0910*/  FSEL R16, -R14, R14, !P3 ;  /* 0x0000000e0e107208 */ /* 0x000fe20005800100 */
[----:B------:R-:W-:Y:S01]  /*0920*/  FADD R14, -R0, R19 ;  /* 0x00000013000e7221 */ /* 0x000fe20000000100 */
[----:B------:R-:W-:Y:S02]  /*0930*/  FSETP.GEU.AND P2, PT, R18, UR5, PT ;  /* 0x0000000512007c0b */ /* 0x000fe4000bf4e000 */
[----:B------:R-:W-:-:S02]  /*0940*/  FSETP.GEU.AND P4, PT, R19, R0, PT ;  /* 0x000000001300720b */ /* 0x000fc40003f8e000 */
[----:B------:R-:W-:Y:S01]  /*0950*/  FSETP.GEU.AND P5, PT, R17, R0, PT ;  /* 0x000000001100720b */ /* 0x000fe20003fae000 */
[----:B------:R-:W-:Y:S01]  /*0960*/  FADD R17, -R0, R17 ;  /* 0x0000001100117221 */ /* 0x000fe20000000100 */
[----:B------:R-:W-:Y:S02]  /*0970*/  FSETP.GEU.AND P3, PT, R16, UR5, PT ;  /* 0x0000000510007c0b */ /* 0x000fe4000bf6e000 */
[----:B------:R-:W-:Y:S01]  /*0980*/  FSEL R16, -R14, R14, !P4 ;  /* 0x0000000e0e107208 */ /* 0x000fe20006000100 */
[----:B------:R-:W-:Y:S01]  /*0990*/  FADD R14, -R0, R15 ;  /* 0x0000000f000e7221 */ /* 0x000fe20000000100 */
[----:B------:R-:W-:Y:S01]  /*09a0*/  FSETP.GEU.AND P6, PT, R15, R0, PT ;  /* 0x000000000f00720b */ /* 0x000fe20003fce000 */
[----:B------:R-:W3:Y:S01]  /*09b0*/  @!P0 LDG.E R24, desc[UR16][R8.64+-0xc] ;  /* 0xfffff41008188981 */ /* 0x000ee2000c1e1900 */
[----:B------:R-:W-:Y:S02]  /*09c0*/  FSETP.GEU.AND P4, PT, R16, UR5, PT ;  /* 0x0000000510007c0b */ /* 0x000fe4000bf8e000 */
[----:B------:R-:W-:Y:S01]  /*09d0*/  FSEL R17, -R17, R17, !P5 ;  /* 0x0000001111117208 */ /* 0x000fe20006800100 */
[----:B------:R-:W-:Y:S01]  /*09e0*/  @!P1 FADD R6, R6, 1 ;  /* 0x3f80000006069421 */ /* 0x000fe20000000000 */
[----:B------:R-:W-:Y:S01]  /*09f0*/  FSEL R14, -R14, R14, !P6 ;  /* 0x0000000e0e0e7208 */ /* 0x000fe20007000100 */
[----:B------:R-:W4:Y:S01]  /*0a00*/  @!P2 LDG.E R22, desc[UR16][R8.64+-0x8] ;  /* 0xfffff8100816a981 */ /* 0x000f22000c1e1900 */
[----:B------:R-:W-:-:S02]  /*0a10*/  FSETP.GEU.AND P6, PT, R17, UR5, PT ;  /* 0x0000000511007c0b */ /* 0x000fc4000bfce000 */
[----:B------:R-:W-:Y:S01]  /*0a20*/  FSETP.GEU.AND P5, PT, R14, UR5, PT ;  /* 0x000000050e007c0b */ /* 0x000fe2000bfae000 */
[----:B------:R-:W5:Y:S04]  /*0a30*/  @!P3 LDG.E R20, desc[UR16][R8.64+-0x4] ;  /* 0xfffffc100814b981 */ /* 0x000f68000c1e1900 */
[----:B------:R-:W5:Y:S06]  /*0a40*/  @!P4 LDG.E R18, desc[UR16][R8.64] ;  /* 0x000000100812c981 */ /* 0x000f6c000c1e1900 */
[----:B------:R-:W5:Y:S04]  /*0a50*/  @!P6 LDG.E R16, desc[UR16][R8.64+0x4] ;  /* 0x000004100810e981 */ /* 0x000f68000c1e1900 */
[----:B------:R-:W5:Y:S01]  /*0a60*/  @!P5 LDG.E R14, desc[UR16][R8.64+0x8] ;  /* 0x00000810080ed981 */ /* 0x000f62000c1e1900 */
[----:B--2---:R-:W-:Y:S01]  /*0a70*/  @!P1 FADD R3, R3, R12 ;  /* 0x0000000c03039221 */ /* 0x004fe20000000000 */
[----:B------:R-:W-:Y:S01]  /*0a80*/  FADD R12, -R0, R13 ;  /* 0x0000000d000c7221 */ /* 0x000fe20000000100 */
[----:B------:R-:W-:-:S04]  /*0a90*/  FSETP.GEU.AND P1, PT, R13, R0, PT ;  /* 0x000000000d00720b */ /* 0x000fc80003f2e000 */
[----:B------:R-:W-:-:S04]  /*0aa0*/  FSEL R12, -R12, R12, !P1 ;  /* 0x0000000c0c0c7208 */ /* 0x000fc80004800100 */
[----:B------:R-:W-:-:S13]  /*0ab0*/  FSETP.GEU.AND P1, PT, R12, UR5, PT ;  /* 0x000000050c007c0b */ /* 0x000fda000bf2e000 */
[----:B------:R-:W2:Y:S01]  /*0ac0*/  @!P1 LDG.E R12, desc[UR16][R8.64+0xc] ;  /* 0x00000c10080c9981 */ /* 0x000ea2000c1e1900 */
[----:B------:R-:W-:Y:S01]  /*0ad0*/  @!P0 FADD R6, R6, 1 ;  /* 0x3f80000006068421 */ /* 0x000fe20000000000 */
[----:B---3--:R-:W-:-:S03]  /*0ae0*/  @!P0 FADD R3, R3, R24 ;  /* 0x0000001803038221 */ /* 0x008fc60000000000 */
[----:B------:R-:W-:Y:S01]  /*0af0*/  @!P2 FADD R6, R6, 1 ;  /* 0x3f8000000606a421 */ /* 0x000fe20000000000 */
[----:B----4-:R-:W-:-:S03]  /*0b00*/  @!P2 FADD R3, R3, R22 ;  /* 0x000000160303a221 */ /* 0x010fc60000000000 */
[----:B------:R-:W-:Y:S01]  /*0b10*/  @!P3 FADD R6, R6, 1 ;  /* 0x3f8000000606b421 */ /* 0x000fe20000000000 */
[----:B------:R-:W-:Y:S01]  /*0b20*/  UIADD3 UR7, UPT, UPT, UR7, 0x8, URZ ;  /* 0x0000000807077890 */ /* 0x000fe2000fffe0ff */
[----:B-----5:R-:W-:Y:S02]  /*0b30*/  @!P3 FADD R3, R3, R20 ;  /* 0x000000140303b221 */ /* 0x020fe40000000000 */
[----:B------:R-:W-:Y:S01]  /*0b40*/  @!P4 FADD R6, R6, 1 ;  /* 0x3f8000000606c421 */ /* 0x000fe20000000000 */
[----:B------:R-:W-:Y:S01]  /*0b50*/  UISETP.NE.AND UP0, UPT, UR7, URZ, UPT ;  /* 0x000000ff0700728c */ /* 0x000fe2000bf05270 */
[----:B------:R-:W-:Y:S02]  /*0b60*/  @!P4 FADD R3, R3, R18 ;  /* 0x000000120303c221 */ /* 0x000fe40000000000 */
[----:B------:R-:W-:Y:S01]  /*0b70*/  @!P6 FADD R6, R6, 1 ;  /* 0x3f8000000606e421 */ /* 0x000fe20000000000 */
[----:B------:R-:W-:Y:S01]  /*0b80*/  IADD3 R10, P0, PT, R10, 0x20, RZ ;  /* 0x000000200a0a7810 */ /* 0x000fe20007f1e0ff */
[----:B------:R-:W-:Y:S01]  /*0b90*/  @!P6 FADD R3, R3, R16 ;  /* 0x000000100303e221 */ /* 0x000fe20000000000 */
[----:B------:R-:W-:Y:S01]  /*0ba0*/  IADD3 R13, P2, PT, R8, 0x20, RZ ;  /* 0x00000020080d7810 */ /* 0x000fe20007f5e0ff */
[----:B------:R-:W-:-:S02]  /*0bb0*/  @!P5 FADD R6, R6, 1 ;  /* 0x3f8000000606d421 */ /* 0x000fc40000000000 */
[----:B------:R-:W-:Y:S01]  /*0bc0*/  @!P5 FADD R3, R3, R14 ;  /* 0x0000000e0303d221 */ /* 0x000fe20000000000 */
[----:B------:R-:W-:Y:S01]  /*0bd0*/  IMAD.X R11, RZ, RZ, R11, P0 ;  /* 0x000000ffff0b7224 */ /* 0x000fe200000e060b */
[----:B------:R-:W-:Y:S01]  /*0be0*/  IADD3.X R14, PT, PT, RZ, R9, RZ, P2, !PT ;  /* 0x00000009ff0e7210 */ /* 0x000fe200017fe4ff */
[----:B------:R-:W-:Y:S01]  /*0bf0*/  @!P1 FADD R6, R6, 1 ;  /* 0x3f80000006069421 */ /* 0x000fe20000000000 */
[----:B--2---:R-:W-:Y:S01]  /*0c00*/  @!P1 FADD R3, R3, R12 ;  /* 0x0000000c03039221 */ /* 0x004fe20000000000 */
[----:B------:R-:W-:Y:S06]  /*0c10*/  BRA.U UP0, `(.L_x_3) ;  /* 0xfffffff900dc7547 */ /* 0x000fec000b83ffff */
.L_x_2:
[----:B------:R-:W0:Y:S01]  /*0c20*/  LDCU UR5, c[0x0][0x3a8] ;  /* 0x00007500ff0577ac */ /* 0x000e220008000800 */
[----:B------:R-:W-:Y:S02]  /*0c30*/  UISETP.NE.AND UP0, UPT, UR18, URZ, UPT ;  /* 0x000000ff1200728c */ /* 0x000fe4000bf05270 */
[----:B0-----:R-:W-:-:S04]  /*0c40*/  ULOP3.LUT UR12, UR5, 0x3, URZ, 0xc0, !UPT ;  /* 0x00000003050c7892 */ /* 0x001fc8000f8ec0ff */
[----:B------:R-:W-:-:S03]  /*0c50*/  UIADD3 UR13, UPT, UPT, UR12, -0x1, URZ ;  /* 0xffffffff0c0d7890 */ /* 0x000fc6000fffe0ff */
[----:B------:R-:W-:Y:S09]  /*0c60*/  BRA.U !UP0, `(.L_x_4) ;  /* 0x0000000508547547 */ /* 0x000ff2000b800000 */
[----:B------:R-:W-:Y:S02]  /*0c70*/  UISETP.GE.U32.AND UP0, UPT, UR18, 0x4, UPT ;  /* 0x000000041200788c */ /* 0x000fe4000bf06070 */
[----:B------:R-:W-:-:S07]  /*0c80*/  UISETP.NE.AND UP1, UPT, UR12, URZ, UPT ;  /* 0x000000ff0c00728c */ /* 0x000fce000bf25270 */
[----:B------:R-:W-:Y:S05]  /*0c90*/  BRA.U !UP0, `(.L_x_5) ;  /* 0x0000000108987547 */ /* 0x000fea000b800000 */
[----:B------:R-:W0:Y:S01]  /*0ca0*/  LDC.64 R10, c[0x0][0x3b0] ;  /* 0x0000ec00ff0a7b82 */ /* 0x000e220000000a00 */
[----:B------:R-:W1:Y:S07]  /*0cb0*/  LDCU UR4, c[0x0][0x3ac] ;  /* 0x00007580ff0477ac */ /* 0x000e6e0008000800 */
[----:B------:R-:W2:Y:S01]  /*0cc0*/  LDC.64 R8, c[0x0][0x3b8] ;  /* 0x0000ee00ff087b82 */ /* 0x000ea20000000a00 */
[----:B0-----:R-:W-:-:S05]  /*0cd0*/  IMAD.WIDE.U32 R10, R7, 0x4, R10 ;  /* 0x00000004070a7825 */ /* 0x001fca00078e000a */
[----:B------:R-:W3:Y:S04]  /*0ce0*/  LDG.E R13, desc[UR16][R10.64] ;  /* 0x000000100a0d7981 */ /* 0x000ee8000c1e1900 */
[----:B------:R-:W4:Y:S04]  /*0cf0*/  LDG.E R15, desc[UR16][R10.64+0x4] ;  /* 0x000004100a0f7981 */ /* 0x000f28000c1e1900 */
[----:B------:R-:W4:Y:S04]  /*0d00*/  LDG.E R17, desc[UR16][R10.64+0x8] ;  /* 0x000008100a117981 */ /* 0x000f28000c1e1900 */
[----:B------:R-:W4:Y:S01]  /*0d10*/  LDG.E R19, desc[UR16][R10.64+0xc] ;  /* 0x00000c100a137981 */ /* 0x000f22000c1e1900 */
[----:B--2---:R-:W-:Y:S01]  /*0d20*/  IMAD.WIDE.U32 R8, R7, 0x4, R8 ;  /* 0x0000000407087825 */ /* 0x004fe200078e0008 */
[----:B---3-5:R-:W-:-:S03]  /*0d30*/  FSETP.GEU.AND P0, PT, R13, R0, PT ;  /* 0x000000000d00720b */ /* 0x028fc60003f0e000 */
[C---:B------:R-:W-:Y:S01]  /*0d40*/  FADD R13, -R0.reuse, R13 ;  /* 0x0000000d000d7221 */ /* 0x040fe20000000100 */
[----:B----4-:R-:W-:Y:S01]  /*0d50*/  FADD R12, -R0, R15 ;  /* 0x0000000f000c7221 */ /* 0x010fe20000000100 */
[----:B------:R-:W-:-:S03]  /*0d60*/  FSETP.GEU.AND P1, PT, R15, R0, PT ;  /* 0x000000000f00720b */ /* 0x000fc60003f2e000 */
[----:B------:R-:W-:Y:S01]  /*0d70*/  FSEL R13, -R13, R13, !P0 ;  /* 0x0000000d0d0d7208 */ /* 0x000fe20004000100 */
[----:B------:R-:W-:Y:S01]  /*0d80*/  FADD R14, -R0, R17 ;  /* 0x00000011000e7221 */ /* 0x000fe20000000100 */
[----:B------:R-:W-:Y:S02]  /*0d90*/  FSEL R12, -R12, R12, !P1 ;  /* 0x0000000c0c0c7208 */ /* 0x000fe40004800100 */
[-C--:B------:R-:W-:Y:S01]  /*0da0*/  FSETP.GEU.AND P2, PT, R17, R0.reuse, PT ;  /* 0x000000001100720b */ /* 0x080fe20003f4e000 */
[----:B------:R-:W-:Y:S01]  /*0db0*/  FADD R10, -R0, R19 ;  /* 0x00000013000a7221 */ /* 0x000fe20000000100 */
[----:B-1----:R-:W-:Y:S02]  /*0dc0*/  FSETP.GEU.AND P0, PT, R13, UR4, PT ;  /* 0x000000040d007c0b */ /* 0x002fe4000bf0e000 */
[----:B------:R-:W-:Y:S02]  /*0dd0*/  FSETP.GEU.AND P3, PT, R19, R0, PT ;  /* 0x000000001300720b */ /* 0x000fe40003f6e000 */
[----:B------:R-:W-:-:S02]  /*0de0*/  FSETP.GEU.AND P1, PT, R12, UR4, PT ;  /* 0x000000040c007c0b */ /* 0x000fc4000bf2e000 */
[----:B------:R-:W-:Y:S02]  /*0df0*/  FSEL R14, -R14, R14, !P2 ;  /* 0x0000000e0e0e7208 */ /* 0x000fe40005000100 */
[----:B------:R-:W-:Y:S02]  /*0e00*/  FSEL R10, -R10, R10, !P3 ;  /* 0x0000000a0a0a7208 */ /* 0x000fe40005800100 */
[----:B------:R-:W-:Y:S02]  /*0e10*/  FSETP.GEU.AND P2, PT, R14, UR4, PT ;  /* 0x000000040e007c0b */ /* 0x000fe4000bf4e000 */
[----:B------:R-:W-:Y:S02]  /*0e20*/  FSETP.GEU.AND P3, PT, R10, UR4, PT ;  /* 0x000000040a007c0b */ /* 0x000fe4000bf6e000 */
[----:B------:R-:W2:Y:S04]  /*0e30*/  @!P0 LDG.E R10, desc[UR16][R8.64] ;  /* 0x00000010080a8981 */ /* 0x000ea8000c1e1900 */
[----:B------:R-:W3:Y:S05]  /*0e40*/  @!P1 LDG.E R12, desc[UR16][R8.64+0x4] ;  /* 0x00000410080c9981 */ /* 0x000eea000c1e1900 */
[----:B------:R-:W4:Y:S04]  /*0e50*/  @!P2 LDG.E R14, desc[UR16][R8.64+0x8] ;  /* 0x00000810080ea981 */ /* 0x000f28000c1e1900 */
[----:B------:R-:W4:Y:S01]  /*0e60*/  @!P3 LDG.E R16, desc[UR16][R8.64+0xc] ;  /* 0x00000c100810b981 */ /* 0x000f22000c1e1900 */
[----:B------:R-:W-:Y:S01]  /*0e70*/  @!P0 FADD R6, R6, 1 ;  /* 0x3f80000006068421 */ /* 0x000fe20000000000 */
[----:B------:R-:W-:-:S03]  /*0e80*/  VIADD R7, R7, 0x4 ;  /* 0x0000000407077836 */ /* 0x000fc60000000000 */
[----:B------:R-:W-:-:S04]  /*0e90*/  @!P1 FADD R6, R6, 1 ;  /* 0x3f80000006069421 */ /* 0x000fc80000000000 */
[----:B------:R-:W-:-:S04]  /*0ea0*/  @!P2 FADD R6, R6, 1 ;  /* 0x3f8000000606a421 */ /* 0x000fc80000000000 */
[----:B------:R-:W-:Y:S01]  /*0eb0*/  @!P3 FADD R6, R6, 1 ;  /* 0x3f8000000606b421 */ /* 0x000fe20000000000 */
[----:B--2---:R-:W-:-:S04]  /*0ec0*/  @!P0 FADD R3, R3, R10 ;  /* 0x0000000a03038221 */ /* 0x004fc80000000000 */
[----:B---3--:R-:W-:-:S04]  /*0ed0*/  @!P1 FADD R3, R3, R12 ;  /* 0x0000000c03039221 */ /* 0x008fc80000000000 */
[----:B----4-:R-:W-:-:S04]  /*0ee0*/  @!P2 FADD R3, R3, R14 ;  /* 0x0000000e0303a221 */ /* 0x010fc80000000000 */
[----:B------:R-:W-:-:S07]  /*0ef0*/  @!P3 FADD R3, R3, R16 ;  /* 0x000000100303b221 */ /* 0x000fce0000000000 */
.L_x_5:
[----:B------:R-:W-:Y:S05]  /*0f00*/  BRA.U !UP1, `(.L_x_4) ;  /* 0x0000000109ac7547 */ /* 0x000fea000b800000 */
[----:B------:R-:W-:Y:S02]  /*0f10*/  UISETP.NE.AND UP0, UPT, UR13, URZ, UPT ;  /* 0x000000ff0d00728c */ /* 0x000fe4000bf05270 */
[----:B------:R-:W-:-:S04]  /*0f20*/  ULOP3.LUT UR4, UR5, 0x1, URZ, 0xc0, !UPT ;  /* 0x0000000105047892 */ /* 0x000fc8000f8ec0ff */
[----:B------:R-:W-:-:S03]  /*0f30*/  UISETP.NE.U32.AND UP1, UPT, UR4, 0x1, UPT ;  /* 0x000000010400788c */ /* 0x000fc6000bf25070 */
[----:B------:R-:W-:Y:S08]  /*0f40*/  BRA.U !UP0, `(.L_x_6) ;  /* 0x0000000108587547 */ /* 0x000ff0000b800000 */
[----:B------:R-:W0:Y:S01]  /*0f50*/  LDC.64 R8, c[0x0][0x3b0] ;  /* 0x0000ec00ff087b82 */ /* 0x000e220000000a00 */
[----:B------:R-:W1:Y:S07]  /*0f60*/  LDCU UR4, c[0x0][0x3ac] ;  /* 0x00007580ff0477ac */ /* 0x000e6e0008000800 */
[----:B------:R-:W2:Y:S01]  /*0f70*/  LDC.64 R10, c[0x0][0x3b8] ;  /* 0x0000ee00ff0a7b82 */ /* 0x000ea20000000a00 */
[----:B0-----:R-:W-:-:S05]  /*0f80*/  IMAD.WIDE.U32 R8, R7, 0x4, R8 ;  /* 0x0000000407087825 */ /* 0x001fca00078e0008 */
[----:B------:R-:W3:Y:S04]  /*0f90*/  LDG.E R13, desc[UR16][R8.64] ;  /* 0x00000010080d7981 */ /* 0x000ee8000c1e1900 */
[----:B------:R-:W4:Y:S01]  /*0fa0*/  LDG.E R15, desc[UR16][R8.64+0x4] ;  /* 0x00000410080f7981 */ /* 0x000f22000c1e1900 */
[----:B--2---:R-:W-:-:S04]  /*0fb0*/  IMAD.WIDE.U32 R10, R7, 0x4, R10 ;  /* 0x00000004070a7825 */ /* 0x004fc800078e000a */
[C---:B---3-5:R-:W-:Y:S01]  /*0fc0*/  FADD R12, -R0.reuse, R13 ;  /* 0x0000000d000c7221 */ /* 0x068fe20000000100 */
[-C--:B------:R-:W-:Y:S01]  /*0fd0*/  FSETP.GEU.AND P0, PT, R13, R0.reuse, PT ;  /* 0x000000000d00720b */ /* 0x080fe20003f0e000 */
[----:B----4-:R-:W-:Y:S01]  /*0fe0*/  FADD R13, -R0, R15 ;  /* 0x0000000f000d7221 */ /* 0x010fe20000000100 */
[----:B------:R-:W-:Y:S02]  /*0ff0*/  FSETP.GEU.AND P1, PT, R15, R0, PT ;  /* 0x000000000f00720b */ /* 0x000fe40003f2e000 */
[----:B------:R-:W-:Y:S02]  /*1000*/  FSEL R12, -R12, R12, !P0 ;  /* 0x0000000c0c0c7208 */ /* 0x000fe40004000100 */
[----:B------:R-:W-:Y:S02]  /*1010*/  FSEL R13, -R13, R13, !P1 ;  /* 0x0000000d0d0d7208 */ /* 0x000fe40004800100 */
[----:B-1----:R-:W-:Y:S02]  /*1020*/  FSETP.GEU.AND P0, PT, R12, UR4, PT ;  /* 0x000000040c007c0b */ /* 0x002fe4000bf0e000 */
[----:B------:R-:W-:-:S11]  /*1030*/  FSETP.GEU.AND P1, PT, R13, UR4, PT ;  /* 0x000000040d007c0b */ /* 0x000fd6000bf2e000 */
[----:B------:R-:W2:Y:S04]  /*1040*/  @!P0 LDG.E R8, desc[UR16][R10.64] ;  /* 0x000000100a088981 */ /* 0x000ea8000c1e1900 */
[----:B------:R-:W3:Y:S01]  /*1050*/  @!P1 LDG.E R12, desc[UR16][R10.64+0x4] ;  /* 0x000004100a0c9981 */ /* 0x000ee2000c1e1900 */
[----:B------:R-:W-:Y:S01]  /*1060*/  @!P0 FADD R6, R6, 1 ;  /* 0x3f80000006068421 */ /* 0x000fe20000000000 */
[----:B------:R-:W-:-:S03]  /*1070*/  IADD3 R7, PT, PT, R7, 0x2, RZ ;  /* 0x0000000207077810 */ /* 0x000fc60007ffe0ff */
[----:B------:R-:W-:Y:S01]  /*1080*/  @!P1 FADD R6, R6, 1 ;  /* 0x3f80000006069421 */ /* 0x000fe20000000000 */
[----:B--2---:R-:W-:-:S04]  /*1090*/  @!P0 FADD R3, R3, R8 ;  /* 0x0000000803038221 */ /* 0x004fc80000000000 */
[----:B---3--:R-:W-:-:S07]  /*10a0*/  @!P1 FADD R3, R3, R12 ;  /* 0x0000000c03039221 */ /* 0x008fce0000000000 */
.L_x_6:
[----:B------:R-:W-:Y:S05]  /*10b0*/  BRA.U UP1, `(.L_x_4) ;  /* 0x0000000101407547 */ /* 0x000fea000b800000 */
[----:B------:R-:W0:Y:S01]  /*10c0*/  LDC.64 R8, c[0x0][0x3b0] ;  /* 0x0000ec00ff087b82 */ /* 0x000e220000000a00 */
[----:B------:R-:W1:Y:S01]  /*10d0*/  LDCU UR4, c[0x0][0x3ac] ;  /* 0x00007580ff0477ac */ /* 0x000e620008000800 */
[----:B0-----:R-:W-:-:S06]  /*10e0*/  IMAD.WIDE.U32 R8, R7, 0x4, R8 ;  /* 0x0000000407087825 */ /* 0x001fcc00078e0008 */
[----:B------:R-:W2:Y:S01]  /*10f0*/  LDG.E R9, desc[UR16][R8.64] ;  /* 0x0000001008097981 */ /* 0x000ea2000c1e1900 */
[----:B------:R-:W-:Y:S01]  /*1100*/  BSSY.RECONVERGENT B0, `(.L_x_4) ;  /* 0x000000b000007945 */ /* 0x000fe20003800200 */
[----:B--2--5:R-:W-:Y:S01]  /*1110*/  FADD R10, -R0, R9 ;  /* 0x00000009000a7221 */ /* 0x024fe20000000100 */
[----:B------:R-:W-:-:S04]  /*1120*/  FSETP.GEU.AND P0, PT, R9, R0, PT ;  /* 0x000000000900720b */ /* 0x000fc80003f0e000 */
[----:B------:R-:W-:-:S04]  /*1130*/  FSEL R10, -R10, R10, !P0 ;  /* 0x0000000a0a0a7208 */ /* 0x000fc80004000100 */
[----:B-1----:R-:W-:-:S13]  /*1140*/  FSETP.GEU.AND P0, PT, R10, UR4, PT ;  /* 0x000000040a007c0b */ /* 0x002fda000bf0e000 */
[----:B------:R-:W-:Y:S05]  /*1150*/  @P0 BRA `(.L_x_7) ;  /* 0x0000000000140947 */ /* 0x000fea0003800000 */
[----:B------:R-:W0:Y:S02]  /*1160*/  LDC.64 R8, c[0x0][0x3b8] ;  /* 0x0000ee00ff087b82 */ /* 0x000e240000000a00 */
[----:B0-----:R-:W-:-:S06]  /*1170*/  IMAD.WIDE.U32 R8, R7, 0x4, R8 ;  /* 0x0000000407087825 */ /* 0x001fcc00078e0008 */
[----:B------:R-:W2:Y:S01]  /*1180*/  LDG.E R8, desc[UR16][R8.64] ;  /* 0x0000001008087981 */ /* 0x000ea2000c1e1900 */
[----:B------:R-:W-:Y:S01]  /*1190*/  FADD R6, R6, 1 ;  /* 0x3f80000006067421 */ /* 0x000fe20000000000 */
[----:B--2---:R-:W-:-:S07]  /*11a0*/  FADD R3, R3, R8 ;  /* 0x0000000803037221 */ /* 0x004fce0000000000 */
.L_x_7:
[----:B------:R-:W-:Y:S05]  /*11b0*/  BSYNC.RECONVERGENT B0 ;  /* 0x0000000000007941 */ /* 0x000fea0003800200 */
.L_x_4:
[----:B------:R-:W0:Y:S01]  /*11c0*/  MUFU.RCP R7, R6 ;  /* 0x0000000600077308 */ /* 0x000e220000001000 */
[----:B------:R-:W-:Y:S07]  /*11d0*/  BSSY.RECONVERGENT B0, `(.L_x_8) ;  /* 0x000000d000007945 */ /* 0x000fee0003800200 */
[----:B------:R-:W1:Y:S01]  /*11e0*/  FCHK P0, R3, R6 ;  /* 0x0000000603007302 */ /* 0x000e620000000000 */
[----:B0----5:R-:W-:-:S04]  /*11f0*/  FFMA R0, R7, -R6, 1 ;  /* 0x3f80000007007423 */ /* 0x021fc80000000806 */
[----:B------:R-:W-:-:S04]  /*1200*/  FFMA R0, R7, R0, R7 ;  /* 0x0000000007007223 */ /* 0x000fc80000000007 */
[----:B------:R-:W-:-:S04]  /*1210*/  FFMA R8, R0, R3, RZ ;  /* 0x0000000300087223 */ /* 0x000fc800000000ff */
[----:B------:R-:W-:-:S04]  /*1220*/  FFMA R7, R8, -R6, R3 ;  /* 0x8000000608077223 */ /* 0x000fc80000000003 */
[----:B------:R-:W-:Y:S01]  /*1230*/  FFMA R13, R0, R7, R8 ;  /* 0x00000007000d7223 */ /* 0x000fe20000000008 */
[----:B-1----:R-:W-:Y:S06]  /*1240*/  @!P0 BRA `(.L_x_9) ;  /* 0x0000000000148947 */ /* 0x002fec0003800000 */
[----:B------:R-:W-:Y:S01]  /*1250*/  IMAD.MOV.U32 R0, RZ, RZ, R3 ;  /* 0x000000ffff007224 */ /* 0x000fe200078e0003 */
[----:B------:R-:W-:Y:S02]  /*1260*/  MOV R3, R6 ;  /* 0x0000000600037202 */ /* 0x000fe40000000f00 */
[----:B------:R-:W-:-:S07]  /*1270*/  MOV R6, 0x1290 ;  /* 0x0000129000067802 */ /* 0x000fce0000000f00 */
[----:B------:R-:W-:Y:S05]  /*1280*/  CALL.REL.NOINC `($__internal_0_$__cuda_sm3x_div_rn_noftz_f32_slowpath) ;  /* 0x0000003000a07944 */ /* 0x000fea0003c00000 */
[----:B------:R-:W-:-:S07]  /*1290*/  IMAD.MOV.U32 R13, RZ, RZ, R0 ;  /* 0x000000ffff0d7224 */ /* 0x000fce00078e0000 */
.L_x_9:
[----:B------:R-:W-:Y:S05]  /*12a0*/  BSYNC.RECONVERGENT B0 ;  /* 0x0000000000007941 */ /* 0x000fea0003800200 */
.L_x_8:
[----:B------:R-:W-:Y:S01]  /*12b0*/  IADD3 R10, P0, PT, R4, 0x100, RZ ;  /* 0x00000100040a7810 */ /* 0x000fe20007f1e0ff */
[----:B------:R-:W0:Y:S01]  /*12c0*/  LDCU UR4, c[0x0][0x388] ;  /* 0x00007100ff0477ac */ /* 0x000e220008000800 */
[----:B------:R-:W1:Y:S02]  /*12d0*/  LDC.64 R6, c[0x0][0x3c0] ;  /* 0x0000f000ff067b82 */ /* 0x000e640000000a00 */
[----:B------:R-:W-:-:S04]  /*12e0*/  IADD3.X R11, PT, PT, RZ, R5, RZ, P0, !PT ;  /* 0x00000005ff0b7210 */ /* 0x000fc800007fe4ff */
[----:B------:R-:W0:Y:S02]  /*12f0*/  I2F.U64 R10, R10 ;  /* 0x0000000a000a7312 */ /* 0x000e240000301000 */
[----:B------:R-:W2:Y:S01]  /*1300*/  LDC.64 R8, c[0x0][0x3b0] ;  /* 0x0000ec00ff087b82 */ /* 0x000ea20000000a00 */
[----:B0-----:R-:W-:Y:S01]  /*1310*/  FADD R4, R10, UR4 ;  /* 0x000000040a047e21 */ /* 0x001fe20008000000 */
[----:B-1----:R-:W-:-:S05]  /*1320*/  IMAD.WIDE R6, R2, 0x4, R6 ;  /* 0x0000000402067825 */ /* 0x002fca00078e0206 */
[----:B------:R-:W2:Y:S01]  /*1330*/  F2I.TRUNC.NTZ R4, R4 ;  /* 0x0000000400047305 */ /* 0x000ea2000020f100 */
[----:B------:R0:W-:Y:S01]  /*1340*/  STG.E desc[UR16][R6.64], R13 ;  /* 0x0000000d06007986 */ /* 0x0001e2000c101910 */
[----:B--2---:R-:W-:-:S05]  /*1350*/  IMAD.WIDE R8, R4, 0x4, R8 ;  /* 0x0000000404087825 */ /* 0x004fca00078e0208 */
[----:B------:R0:W5:Y:S01]  /*1360*/  LDG.E R5, desc[UR16][R8.64] ;  /* 0x0000001008057981 */ /* 0x000162000c1e1900 */
[----:B------:R-:W-:Y:S01]  /*1370*/  UISETP.GE.U32.AND UP1, UPT, UR5, 0x8, UPT ;  /* 0x000000080500788c */ /* 0x000fe2000bf26070 */
[----:B------:R-:W-:Y:S01]  /*1380*/  CS2R R2, SRZ ;  /* 0x0000000000027805 */ /* 0x000fe2000001ff00 */
[----:B------:R-:W-:Y:S01]  /*1390*/  IMAD.MOV.U32 R0, RZ, RZ, RZ ;  /* 0x000000ffff007224 */ /* 0x000fe200078e00ff */
[----:B------:R-:W-:-:S06]  /*13a0*/  UISETP.NE.AND UP0, UPT, UR18, URZ, UPT ;  /* 0x000000ff1200728c */ /* 0x000fcc000bf05270 */
[----:B0-----:R-:W-:Y:S05]  /*13b0*/  BRA.U !UP1, `(.L_x_10) ;  /* 0x00000005095c7547 */ /* 0x001fea000b800000 */
[----:B------:R-:W0:Y:S01]  /*13c0*/  LDC R0, c[0x0][0x3a8] ;  /* 0x0000ea00ff007b82 */ /* 0x000e220000000800 */
[----:B------:R-:W1:Y:S01]  /*13d0*/  LDCU.128 UR8, c[0x0][0x3b0] ;  /* 0x00007600ff0877ac */ /* 0x000e620008000c00 */
[----:B------:R-:W-:Y:S01]  /*13e0*/  HFMA2 R3, -RZ, RZ, 0, 0 ;  /* 0x00000000ff037431 */ /* 0x000fe200000001ff */
[----:B------:R-:W2:Y:S01]  /*13f0*/  LDCU UR14, c[0x0][0x3ac] ;  /* 0x00007580ff0e77ac */ /* 0x000ea20008000800 */
[----:B-1----:R-:W-:Y:S02]  /*1400*/  UIADD3 UR6, UP1, UPT, UR8, 0x10, URZ ;  /* 0x0000001008067890 */ /* 0x002fe4000ff3e0ff */
[----:B------:R-:W-:Y:S02]  /*1410*/  UIADD3 UR4, UP2, UPT, UR10, 0x10, URZ ;  /* 0x000000100a047890 */ /* 0x000fe4000ff5e0ff */
[----:B------:R-:W-:Y:S01]  /*1420*/  UIADD3.X UR7, UPT, UPT, URZ, UR9, URZ, UP1, !UPT ;  /* 0x00000009ff077290 */ /* 0x000fe20008ffe4ff */
[----:B0-----:R-:W-:Y:S01]  /*1430*/  LOP3.LUT R0, R0, 0x7ffffff8, RZ, 0xc0, !PT ;  /* 0x7ffffff800007812 */ /* 0x001fe200078ec0ff */
[----:B------:R-:W-:Y:S01]  /*1440*/  UIADD3.X UR5, UPT, UPT, URZ, UR11, URZ, UP2, !UPT ;  /* 0x0000000bff057290 */ /* 0x000fe200097fe4ff */
[----:B------:R-:W-:Y:S01]  /*1450*/  IMAD.U32 R6, RZ, RZ, UR6 ;  /* 0x00000006ff067e24 */ /* 0x000fe2000f8e00ff */
[----:B------:R-:W-:-:S02]  /*1460*/  MOV R11, UR4 ;  /* 0x00000004000b7c02 */ /* 0x000fc40008000f00 */
[----:B------:R-:W-:Y:S01]  /*1470*/  IMAD.MOV R10, RZ, RZ, -R0 ;  /* 0x000000ffff0a7224 */ /* 0x000fe200078e0a00 */
[----:B------:R-:W-:Y:S01]  /*1480*/  MOV R7, UR7 ;  /* 0x0000000700077c02 */ /* 0x000fe20008000f00 */
[----:B--2---:R-:W-:-:S07]  /*1490*/  IMAD.U32 R12, RZ, RZ, UR5 ;  /* 0x00000005ff0c7e24 */ /* 0x004fce000f8e00ff */
.L_x_11:
[----:B------:R-:W2:Y:S04]  /*14a0*/  LDG.E R8, desc[UR16][R6.64+-0x10] ;  /* 0xfffff01006087981 */ /* 0x000ea8000c1e1900 */
[----:B------:R-:W3:Y:S04]  /*14b0*/  LDG.E R16, desc[UR16][R6.64+-0x8] ;  /* 0xfffff81006107981 */ /* 0x000ee8000c1e1900 */
[----:B------:R-:W4:Y:S04]  /*14c0*/  LDG.E R14, desc[UR16][R6.64+-0xc] ;  /* 0xfffff410060e7981 */ /* 0x000f28000c1e1900 */
[----:B------:R-:W4:Y:S04]  /*14d0*/  LDG.E R18, desc[UR16][R6.64+-0x4] ;  /* 0xfffffc1006127981 */ /* 0x000f28000c1e1900 */
[----:B------:R-:W4:Y:S04]  /*14e0*/  LDG.E R20, desc[UR16][R6.64] ;  /* 0x0000001006147981 */ /* 0x000f28000c1e1900 */
[----:B------:R-:W4:Y:S04]  /*14f0*/  LDG.E R22, desc[UR16][R6.64+0x4] ;  /* 0x0000041006167981 */ /* 0x000f28000c1e1900 */
[----:B------:R-:W4:Y:S01]  /*1500*/  LDG.E R24, desc[UR16][R6.64+0x8] ;  /* 0x0000081006187981 */ /* 0x000f22000c1e1900 */
[----:B--2--5:R-:W-:Y:S01]  /*1510*/  FADD R9, -R5, R8 ;  /* 0x0000000805097221 */ /* 0x024fe20000000100 */
[----:B------:R-:W-:-:S04]  /*1520*/  FSETP.GEU.AND P0, PT, R8, R5, PT ;  /* 0x000000050800720b */ /* 0x000fc80003f0e000 */
[----:B------:R-:W-:-:S04]  /*1530*/  FSEL R9, -R9, R9, !P0 ;  /* 0x0000000909097208 */ /* 0x000fc80004000100 */
[----:B------:R-:W-:Y:S01]  /*1540*/  FSETP.GEU.AND P5, PT, R9, UR14, PT ;  /* 0x0000000e09007c0b */ /* 0x000fe2000bfae000 */
[----:B------:R-:W-:Y:S01]  /*1550*/  IMAD.MOV.U32 R9, RZ, RZ, R12 ;  /* 0x000000ffff097224 */ /* 0x000fe200078e000c */
[----:B------:R-:W-:Y:S01]  /*1560*/  MOV R8, R11 ;  /* 0x0000000b00087202 */ /* 0x000fe20000000f00 */
[----:B------:R-:W2:Y:S10]  /*1570*/  LDG.E R12, desc[UR16][R6.64+0xc] ;  /* 0x00000c10060c7981 */ /* 0x000eb4000c1e1900 */
[----:B------:R-:W2:Y:S01]  /*1580*/  @!P5 LDG.E R11, desc[UR16][R8.64+-0x10] ;  /* 0xfffff010080bd981 */ /* 0x000ea2000c1e1900 */
[C---:B---3--:R-:W-:Y:S01]  /*1590*/  FADD R13, -R5.reuse, R16 ;  /* 0x00000010050d7221 */ /* 0x048fe20000000100 */
[-C--:B----4-:R-:W-:Y:S01]  /*15a0*/  FSETP.GEU.AND P0, PT, R14, R5.reuse, PT ;  /* 0x000000050e00720b */ /* 0x090fe20003f0e000 */
[----:B------:R-:W-:Y:S01]  /*15b0*/  FADD R14, -R5, R14 ;  /* 0x0000000e050e7221 */ /* 0x000fe20000000100 */
[----:B------:R-:W-:-:S04]  /*15c0*/  FSETP.GEU.AND P1, PT, R16, R5, PT ;  /* 0x000000051000720b */ /* 0x000fc80003f2e000 */
[----:B------:R-:W-:Y:S02]  /*15d0*/  FSEL R13, -R13, R13, !P1 ;  /* 0x0000000d0d0d7208 */ /* 0x000fe40004800100 */
[----:B------:R-:W-:Y:S02]  /*15e0*/  FSEL R14, -R14, R14, !P0 ;  /* 0x0000000e0e0e7208 */ /* 0x000fe40004000100 */
[----:B------:R-:W-:Y:S01]  /*15f0*/  FSETP.GEU.AND P3, PT, R13, UR14, PT ;  /* 0x0000000e0d007c0b */ /* 0x000fe2000bf6e000 */
[C---:B------:R-:W-:Y:S01]  /*1600*/  FADD R13, -R5.reuse, R18 ;  /* 0x00000012050d7221 */ /* 0x040fe20000000100 */
[----:B------:R-:W-:Y:S02]  /*1610*/  FSETP.GEU.AND P4, PT, R14, UR14, PT ;  /* 0x0000000e0e007c0b */ /* 0x000fe4000bf8e000 */
[-C--:B------:R-:W-:Y:S01]  /*1620*/  FSETP.GEU.AND P0, PT, R18, R5.reuse, PT ;  /* 0x000000051200720b */ /* 0x080fe20003f0e000 */
[C---:B------:R-:W-:Y:S01]  /*1630*/  FADD R14, -R5.reuse, R20 ;  /* 0x00000014050e7221 */ /* 0x040fe20000000100 */
[----:B------:R-:W-:Y:S01]  /*1640*/  FSETP.GEU.AND P1, PT, R20, R5, PT ;  /* 0x000000051400720b */ /* 0x000fe20003f2e000 */
[----:B------:R-:W-:Y:S01]  /*1650*/  FADD R15, -R5, R22 ;  /* 0x00000016050f7221 */ /* 0x000fe20000000100 */
[----:B------:R-:W-:-:S02]  /*1660*/  FSEL R13, -R13, R13, !P0 ;  /* 0x0000000d0d0d7208 */ /* 0x000fc40004000100 */
[----:B------:R-:W-:Y:S02]  /*1670*/  FSETP.GEU.AND P0, PT, R22, R5, PT ;  /* 0x000000051600720b */ /* 0x000fe40003f0e000 */
[----:B------:R-:W-:Y:S02]  /*1680*/  FSEL R14, -R14, R14, !P1 ;  /* 0x0000000e0e0e7208 */ /* 0x000fe40004800100 */
[----:B------:R-:W-:Y:S01]  /*1690*/  FSETP.GEU.AND P2, PT, R13, UR14, PT ;  /* 0x0000000e0d007c0b */ /* 0x000fe2000bf4e000 */
[----:B------:R-:W-:Y:S01]  /*16a0*/  FADD R13, -R5, R24 ;  /* 0x00000018050d7221 */ /* 0x000fe20000000100 */
[----:B------:R-:W-:Y:S02]  /*16b0*/  FSEL R15, -R15, R15, !P0 ;  /* 0x0000000f0f0f7208 */ /* 0x000fe40004000100 */
[----:B------:R-:W-:Y:S02]  /*16c0*/  FSETP.GEU.AND P6, PT, R24, R5, PT ;  /* 0x000000051800720b */ /* 0x000fe40003fce000 */
[----:B------:R-:W-:-:S02]  /*16d0*/  FSETP.GEU.AND P1, PT, R14, UR14, PT ;  /* 0x0000000e0e007c0b */ /* 0x000fc4000bf2e000 */
[----:B------:R-:W-:Y:S02]  /*16e0*/  FSETP.GEU.AND P0, PT, R15, UR14, PT ;  /* 0x0000000e0f007c0b */ /* 0x000fe4000bf0e000 */
[----:B------:R-:W-:Y:S02]  /*16f0*/  FSEL R14, -R13, R13, !P6 ;  /* 0x0000000d0d0e7208 */ /* 0x000fe40007000100 */
[----:B------:R-:W3:Y:S01]  /*1700*/  @!P3 LDG.E R13, desc[UR16][R8.64+-0x8] ;  /* 0xfffff810080db981 */ /* 0x000ee2000c1e1900 */
[----:B------:R-:W-:-:S06]  /*1710*/  @!P5 FADD R3, R3, 1 ;  /* 0x3f8000000303d421 */ /* 0x000fcc0000000000 */
[----:B------:R-:W4:Y:S04]  /*1720*/  @!P1 LDG.E R17, desc[UR16][R8.64] ;  /* 0x0000001008119981 */ /* 0x000f28000c1e1900 */
[----:B------:R-:W4:Y:S01]  /*1730*/  @!P0 LDG.E R19, desc[UR16][R8.64+0x4] ;  /* 0x0000041008138981 */ /* 0x000f22000c1e1900 */
[----:B--2---:R-:W-:Y:S01]  /*1740*/  FADD R15, -R5, R12 ;  /* 0x0000000c050f7221 */ /* 0x004fe20000000100 */
[----:B------:R-:W-:Y:S01]  /*1750*/  FSETP.GEU.AND P6, PT, R12, R5, PT ;  /* 0x000000050c00720b */ /* 0x000fe20003fce000 */
[----:B------:R-:W-:Y:S02]  /*1760*/  @!P5 FADD R2, R2, R11 ;  /* 0x0000000b0202d221 */ /* 0x000fe40000000000 */
[----:B------:R-:W2:Y:S01]  /*1770*/  @!P4 LDG.E R11, desc[UR16][R8.64+-0xc] ;  /* 0xfffff410080bc981 */ /* 0x000ea2000c1e1900 */
[----:B------:R-:W-:-:S02]  /*1780*/  FSETP.GEU.AND P5, PT, R14, UR14, PT ;  /* 0x0000000e0e007c0b */ /* 0x000fc4000bfae000 */
[----:B------:R-:W-:Y:S02]  /*1790*/  FSEL R12, -R15, R15, !P6 ;  /* 0x0000000f0f0c7208 */ /* 0x000fe40007000100 */
[----:B------:R-:W4:Y:S02]  /*17a0*/  @!P2 LDG.E R15, desc[UR16][R8.64+-0x4] ;  /* 0xfffffc10080fa981 */ /* 0x000f24000c1e1900 */
[----:B------:R-:W-:-:S07]  /*17b0*/  FSETP.GEU.AND P6, PT, R12, UR14, PT ;  /* 0x0000000e0c007c0b */ /* 0x000fce000bfce000 */
[----:B------:R-:W4:Y:S06]  /*17c0*/  @!P5 LDG.E R21, desc[UR16][R8.64+0x8] ;  /* 0x000008100815d981 */ /* 0x000f2c000c1e1900 */
[----:B------:R-:W4:Y:S01]  /*17d0*/  @!P6 LDG.E R23, desc[UR16][R8.64+0xc] ;  /* 0x00000c100817e981 */ /* 0x000f22000c1e1900 */
[----:B------:R-:W-:Y:S01]  /*17e0*/  @!P4 FADD R3, R3, 1 ;  /* 0x3f8000000303c421 */ /* 0x000fe20000000000 */
[----:B------:R-:W-:-:S03]  /*17f0*/  IADD3 R10, PT, PT, R10, 0x8, RZ ;  /* 0x000000080a0a7810 */ /* 0x000fc60007ffe0ff */
[----:B------:R-:W-:-:S04]  /*1800*/  @!P3 FADD R3, R3, 1 ;  /* 0x3f8000000303b421 */ /* 0x000fc80000000000 */
[----:B------:R-:W-:-:S04]  /*1810*/  @!P2 FADD R3, R3, 1 ;  /* 0x3f8000000303a421 */ /* 0x000fc80000000000 */
[----:B------:R-:W-:-:S04]  /*1820*/  @!P1 FADD R3, R3, 1 ;  /* 0x3f80000003039421 */ /* 0x000fc80000000000 */
[----:B------:R-:W-:-:S04]  /*1830*/  @!P0 FADD R3, R3, 1 ;  /* 0x3f80000003038421 */ /* 0x000fc80000000000 */
[----:B------:R-:W-:-:S04]  /*1840*/  @!P5 FADD R3, R3, 1 ;  /* 0x3f8000000303d421 */ /* 0x000fc80000000000 */
[----:B------:R-:W-:Y:S01]  /*1850*/  @!P6 FADD R3, R3, 1 ;  /* 0x3f8000000303e421 */ /* 0x000fe20000000000 */
[----:B--2---:R-:W-:-:S04]  /*1860*/  @!P4 FADD R2, R2, R11 ;  /* 0x0000000b0202c221 */ /* 0x004fc80000000000 */
[----:B---3--:R-:W-:-:S04]  /*1870*/  @!P3 FADD R2, R2, R13 ;  /* 0x0000000d0202b221 */ /* 0x008fc80000000000 */
[----:B----4-:R-:W-:Y:S01]  /*1880*/  @!P2 FADD R2, R2, R15 ;  /* 0x0000000f0202a221 */ /* 0x010fe20000000000 */
[----:B------:R-:W-:-:S03]  /*1890*/  ISETP.NE.AND P2, PT, R10, RZ, PT ;  /* 0x000000ff0a00720c */ /* 0x000fc60003f45270 */
[----:B------:R-:W-:-:S04]  /*18a0*/  @!P1 FADD R2, R2, R17 ;  /* 0x0000001102029221 */ /* 0x000fc80000000000 */
[----:B------:R-:W-:Y:S01]  /*18b0*/  @!P0 FADD R2, R2, R19 ;  /* 0x0000001302028221 */ /* 0x000fe20000000000 */
[----:B------:R-:W-:Y:S02]  /*18c0*/  IADD3 R6, P0, PT, R6, 0x20, RZ ;  /* 0x0000002006067810 */ /* 0x000fe40007f1e0ff */
[----:B------:R-:W-:Y:S01]  /*18d0*/  IADD3 R11, P1, PT, R8, 0x20, RZ ;  /* 0x00000020080b7810 */ /* 0x000fe20007f3e0ff */
[----:B------:R-:W-:Y:S02]  /*18e0*/  @!P5 FADD R2, R2, R21 ;  /* 0x000000150202d221 */ /* 0x000fe40000000000 */
[----:B------:R-:W-:Y:S01]  /*18f0*/  IMAD.X R7, RZ, RZ, R7, P0 ;  /* 0x000000ffff077224 */ /* 0x000fe200000e0607 */
[----:B------:R-:W-:Y:S01]  /*1900*/  IADD3.X R12, PT, PT, RZ, R9, RZ, P1, !PT ;  /* 0x00000009ff0c7210 */ /* 0x000fe20000ffe4ff */
[----:B------:R-:W-:Y:S01]  /*1910*/  @!P6 FADD R2, R2, R23 ;  /* 0x000000170202e221 */ /* 0x000fe20000000000 */
[----:B------:R-:W-:Y:S07]  /*1920*/  @P2 BRA `(.L_x_11) ;  /* 0xfffffff800dc2947 */ /* 0x000fee000383ffff */
.L_x_10:
[----:B------:R-:W-:Y:S05]  /*1930*/  BRA.U !UP0, `(.L_x_12) ;  /* 0x0000000508587547 */ /* 0x000fea000b800000 */
        /* <DEDUP_REMOVED lines=19> */
[----:B------:R-:W-:Y:S01]  /*1a70*/  FSETP.GEU.AND P2, PT, R14, R5, PT ;  /* 0x000000050e00720b */ /* 0x000fe20003f4e000 */
[----:B------:R-:W-:Y:S01]  /*1a80*/  FADD R8, -R5, R16 ;  /* 0x0000001005087221 */ /* 0x000fe20000000100 */
[----:B-1----:R-:W-:Y:S02]  /*1a90*/  FSETP.GEU.AND P0, PT, R10, UR4, PT ;  /* 0x000000040a007c0b */ /* 0x002fe4000bf0e000 */
[----:B------:R-:W-:Y:S02]  /*1aa0*/  FSETP.GEU.AND P1, PT, R11, UR4, PT ;  /* 0x000000040b007c0b */ /* 0x000fe4000bf2e000 */
[----:B------:R-:W-:-:S02]  /*1ab0*/  FSEL R12, -R12, R12, !P2 ;  /* 0x0000000c0c0c7208 */ /* 0x000fc40005000100 */
[----:B------:R-:W-:Y:S02]  /*1ac0*/  FSETP.GEU.AND P3, PT, R16, R5, PT ;  /* 0x000000051000720b */ /* 0x000fe40003f6e000 */
[----:B------:R-:W-:Y:S02]  /*1ad0*/  FSETP.GEU.AND P2, PT, R12, UR4, PT ;  /* 0x000000040c007c0b */ /* 0x000fe4000bf4e000 */
[----:B------:R-:W-:-:S03]  /*1ae0*/  FSEL R8, -R8, R8, !P3 ;  /* 0x0000000808087208 */ /* 0x000fc60005800100 */
[----:B------:R-:W2:Y:S01]  /*1af0*/  @!P0 LDG.E R9, desc[UR16][R6.64] ;  /* 0x0000001006098981 */ /* 0x000ea2000c1e1900 */
[----:B------:R-:W-:-:S03]  /*1b00*/  FSETP.GEU.AND P3, PT, R8, UR4, PT ;  /* 0x0000000408007c0b */ /* 0x000fc6000bf6e000 */
[----:B------:R-:W3:Y:S04]  /*1b10*/  @!P1 LDG.E R11, desc[UR16][R6.64+0x4] ;  /* 0x00000410060b9981 */ /* 0x000ee8000c1e1900 */
[----:B------:R-:W4:Y:S06]  /*1b20*/  @!P2 LDG.E R13, desc[UR16][R6.64+0x8] ;  /* 0x00000810060da981 */ /* 0x000f2c000c1e1900 */
[----:B------:R-:W4:Y:S01]  /*1b30*/  @!P3 LDG.E R15, desc[UR16][R6.64+0xc] ;  /* 0x00000c10060fb981 */ /* 0x000f22000c1e1900 */
[----:B------:R-:W-:-:S04]  /*1b40*/  @!P0 FADD R3, R3, 1 ;  /* 0x3f80000003038421 */ /* 0x000fc80000000000 */
[----:B------:R-:W-:-:S04]  /*1b50*/  @!P1 FADD R3, R3, 1 ;  /* 0x3f80000003039421 */ /* 0x000fc80000000000 */
[----:B------:R-:W-:Y:S01]  /*1b60*/  @!P2 FADD R3, R3, 1 ;  /* 0x3f8000000303a421 */ /* 0x000fe20000000000 */
[----:B------:R-:W-:-:S03]  /*1b70*/  VIADD R0, R0, 0x4 ;  /* 0x0000000400007836 */ /* 0x000fc60000000000 */
[----:B------:R-:W-:Y:S01]  /*1b80*/  @!P3 FADD R3, R3, 1 ;  /* 0x3f8000000303b421 */ /* 0x000fe20000000000 */
[----:B--2---:R-:W-:-:S04]  /*1b90*/  @!P0 FADD R2, R2, R9 ;  /* 0x0000000902028221 */ /* 0x004fc80000000000 */
[----:B---3--:R-:W-:-:S04]  /*1ba0*/  @!P1 FADD R2, R2, R11 ;  /* 0x0000000b02029221 */ /* 0x008fc80000000000 */
[----:B----4-:R-:W-:-:S04]  /*1bb0*/  @!P2 FADD R2, R2, R13 ;  /* 0x0000000d0202a221 */ /* 0x010fc80000000000 */
[----:B------:R-:W-:-:S07]  /*1bc0*/  @!P3 FADD R2, R2, R15 ;  /* 0x0000000f0202b221 */ /* 0x000fce0000000000 */
.L_x_13:
[----:B------:R-:W-:Y:S05]  /*1bd0*/  BRA.U !UP1, `(.L_x_12) ;  /* 0x0000000109b07547 */ /* 0x000fea000b800000 */
[----:B------:R-:W0:Y:S01]  /*1be0*/  LDCU UR4, c[0x0][0x3a8] ;  /* 0x00007500ff0477ac */ /* 0x000e220008000800 */
[----:B------:R-:W-:Y:S02]  /*1bf0*/  UISETP.NE.AND UP0, UPT, UR13, URZ, UPT ;  /* 0x000000ff0d00728c */ /* 0x000fe4000bf05270 */
[----:B0-----:R-:W-:-:S04]  /*1c00*/  ULOP3.LUT UR4, UR4, 0x1, URZ, 0xc0, !UPT ;  /* 0x0000000104047892 */ /* 0x001fc8000f8ec0ff */
        /* <DEDUP_REMOVED lines=24> */
.L_x_14:
        /* <DEDUP_REMOVED lines=16> */
.L_x_15:
[----:B------:R-:W-:Y:S05]  /*1e90*/  BSYNC.RECONVERGENT B0 ;  /* 0x0000000000007941 */ /* 0x000fea0003800200 */
.L_x_12:
        /* <DEDUP_REMOVED lines=10> */
[----:B------:R-:W-:-:S07]  /*1f40*/  MOV R6, 0x1f60 ;  /* 0x00001f6000067802 */ /* 0x000fce0000000f00 */
[----:B------:R-:W-:Y:S05]  /*1f50*/  CALL.REL.NOINC `($__internal_0_$__cuda_sm3x_div_rn_noftz_f32_slowpath) ;  /* 0x00000024006c7944 */ /* 0x000fea0003c00000 */
[----:B------:R-:W-:-:S07]  /*1f60*/  MOV R7, R0 ;  /* 0x0000000000077202 */ /* 0x000fce0000000f00 */
.L_x_17:
[----:B------:R-:W-:Y:S05]  /*1f70*/  BSYNC.RECONVERGENT B0 ;  /* 0x0000000000007941 */ /* 0x000fea0003800200 */
.L_x_16:
[----:B------:R-:W0:Y:S02]  /*1f80*/  LDC.64 R2, c[0x0][0x3c0] ;  /* 0x0000f000ff027b82 */ /* 0x000e240000000a00 */
[----:B0-----:R-:W-:-:S05]  /*1f90*/  IMAD.WIDE R4, R4, 0x4, R2 ;  /* 0x0000000404047825 */ /* 0x001fca00078e0202 */
[----:B------:R-:W-:Y:S01]  /*1fa0*/  STG.E desc[UR16][R4.64], R7 ;  /* 0x0000000704007986 */ /* 0x000fe2000c101910 */
[----:B------:R-:W-:Y:S05]  /*1fb0*/  EXIT ;  /* 0x000000000000794d */ /* 0x000fea0003800000 */
.L_x_1:
[----:B-1----:R-:W-:Y:S01]  /*1fc0*/  IADD3 R4, P0, PT, R4, UR4, RZ ;  /* 0x0000000404047c10 */ /* 0x002fe2000ff1e0ff */
[----:B------:R-:W0:Y:S01]  /*1fd0*/  LDCU UR4, c[0x0][0x388] ;  /* 0x00007100ff0477ac */ /* 0x000e220008000800 */
[----:B------:R-:W-:Y:S02]  /*1fe0*/  HFMA2 R0, -RZ, RZ, 1.875, 0 ;  /* 0x3f800000ff007431 */ /* 0x000fe400000001ff */
[----:B------:R-:W-:Y:S02]  /*1ff0*/  IMAD.MOV.U32 R3, RZ, RZ, 0x7f800000 ;  /* 0x7f800000ff037424 */ /* 0x000fe400078e00ff */
[----:B------:R-:W-:-:S04]  /*2000*/  IMAD.X R5, RZ, RZ, UR5, P0 ;  /* 0x00000005ff057e24 */ /* 0x000fc800080e06ff */
[----:B------:R-:W0:Y:S01]  /*2010*/  I2F.U64 R2, R4 ;  /* 0x0000000400027312 */ /* 0x000e220000301000 */
[----:B------:R-:W-:-:S04]  /*2020*/  FFMA R0, -RZ, +INF , R0 ;  /* 0x7f800000ff007823 */ /* 0x000fc80000000100 */
[----:B------:R-:W-:-:S03]  /*2030*/  FFMA R3, R0, R3, +INF ;  /* 0x7f80000000037423 */ /* 0x000fc60000000003 */
[----:B------:R-:W1:Y:S01]  /*2040*/  FCHK P0, RZ, RZ ;  /* 0x000000ffff007302 */ /* 0x000e620000000000 */
[----:B------:R-:W-:Y:S01]  /*2050*/  FFMA R0, RZ, R3, RZ ;  /* 0x00000003ff007223 */ /* 0x000fe200000000ff */
[----:B0-----:R-:W-:-:S03]  /*2060*/  FADD R2, R2, UR4 ;  /* 0x0000000402027e21 */ /* 0x001fc60008000000 */
[----:B------:R-:W-:-:S04]  /*2070*/  FFMA R6, -RZ, R0, RZ ;  /* 0x00000000ff067223 */ /* 0x000fc800000001ff */
[----:B------:R-:W-:Y:S01]  /*2080*/  FFMA R9, R3, R6, R0 ;  /* 0x0000000603097223 */ /* 0x000fe20000000000 */
[----:B------:R-:W0:Y:S01]  /*2090*/  F2I.TRUNC.NTZ R2, R2 ;  /* 0x0000000200027305 */ /* 0x000e22000020f100 */
[----:B-1----:R-:W-:Y:S05]  /*20a0*/  @!P0 BRA `(.L_x_18) ;  /* 0x0000000000148947 */ /* 0x002fea0003800000 */
[----:B------:R-:W-:Y:S01]  /*20b0*/  MOV R0, RZ ;  /* 0x000000ff00007202 */ /* 0x000fe20000000f00 */
[----:B------:R-:W-:Y:S01]  /*20c0*/  IMAD.MOV.U32 R3, RZ, RZ, RZ ;  /* 0x000000ffff037224 */ /* 0x000fe200078e00ff */
[----:B------:R-:W-:-:S07]  /*20d0*/  MOV R6, 0x20f0 ;  /* 0x000020f000067802 */ /* 0x000fce0000000f00 */
[----:B0-----:R-:W-:Y:S05]  /*20e0*/  CALL.REL.NOINC `($__internal_0_$__cuda_sm3x_div_rn_noftz_f32_slowpath) ;  /* 0x0000002400087944 */ /* 0x001fea0003c00000 */
[----:B------:R-:W-:-:S07]  /*20f0*/  MOV R9, R0 ;  /* 0x0000000000097202 */ /* 0x000fce0000000f00 */
.L_x_18:
[----:B------:R-:W-:Y:S01]  /*2100*/  IADD3 R6, P0, PT, R4, 0x100, RZ ;  /* 0x0000010004067810 */ /* 0x000fe20007f1e0ff */
[----:B------:R-:W1:Y:S04]  /*2110*/  LDCU UR4, c[0x0][0x388] ;  /* 0x00007100ff0477ac */ /* 0x000e680008000800 */
[----:B------:R-:W-:Y:S02]  /*2120*/  IMAD.X R7, RZ, RZ, R5, P0 ;  /* 0x000000ffff077224 */ /* 0x000fe400000e0605 */
[----:B------:R-:W0:Y:S02]  /*2130*/  LDC.64 R4, c[0x0][0x3c0] ;  /* 0x0000f000ff047b82 */ /* 0x000e240000000a00 */
[----:B------:R-:W1:Y:S02]  /*2140*/  I2F.U64 R6, R6 ;  /* 0x0000000600067312 */ /* 0x000e640000301000 */
[----:B-1----:R-:W-:-:S06]  /*2150*/  FADD R0, R6, UR4 ;  /* 0x0000000406007e21 */ /* 0x002fcc0008000000 */
[----:B------:R-:W1:Y:S01]  /*2160*/  F2I.TRUNC.NTZ R11, R0 ;  /* 0x00000000000b7305 */ /* 0x000e62000020f100 */
[----:B0-----:R-:W-:-:S05]  /*2170*/  IMAD.WIDE R2, R2, 0x4, R4 ;  /* 0x0000000402027825 */ /* 0x001fca00078e0204 */
[----:B------:R-:W-:Y:S01]  /*2180*/  STG.E desc[UR16][R2.64], R9 ;  /* 0x0000000902007986 */ /* 0x000fe2000c101910 */
[----:B-1----:R-:W-:-:S05]  /*2190*/  IMAD.WIDE R4, R11, 0x4, R4 ;  /* 0x000000040b047825 */ /* 0x002fca00078e0204 */
[----:B------:R-:W-:Y:S01]  /*21a0*/  STG.E desc[UR16][R4.64], R9 ;  /* 0x0000000904007986 */ /* 0x000fe2000c101910 */
[----:B------:R-:W-:Y:S05]  /*21b0*/  EXIT ;  /* 0x000000000000794d */ /* 0x000fea0003800000 */
.L_x_0:
[----:B------:R-:W0:Y:S01]  /*21c0*/  LDCU UR19, c[0x0][0x3a8] ;  /* 0x00007500ff1377ac */ /* 0x000e220008000800 */
[----:B------:R-:W1:Y:S01]  /*21d0*/  S2R R2, SR_TID.X ;  /* 0x0000000000027919 */ /* 0x000e620000002100 */
[----:B------:R-:W-:Y:S02]  /*21e0*/  USHF.R.S32.HI UR18, URZ, 0x1f, UR10 ;  /* 0x0000001fff127899 */ /* 0x000fe4000801140a */
[----:B0-----:R-:W-:-:S09]  /*21f0*/  UISETP.GE.AND UP0, UPT, UR19, 0x1, UPT ;  /* 0x000000011300788c */ /* 0x001fd2000bf06270 */
[----:B------:R-:W-:Y:S05]  /*2200*/  BRA.U !UP0, `(.L_x_19) ;  /* 0x0000001d08e07547 */ /* 0x000fea000b800000 */
[----:B-1----:R-:W-:Y:S01]  /*2210*/  ISETP.LT.U32.AND P0, PT, R2, UR10, PT ;  /* 0x0000000a02007c0c */ /* 0x002fe2000bf01070 */
[----:B------:R-:W-:Y:S01]  /*2220*/  ULOP3.LUT UR21, UR19, 0x3, URZ, 0xc0, !UPT ;  /* 0x0000000313157892 */ /* 0x000fe2000f8ec0ff */
[----:B------:R-:W-:Y:S01]  /*2230*/  MOV R0, UR18 ;  /* 0x0000001200007c02 */ /* 0x000fe20008000f00 */
[----:B------:R-:W-:Y:S01]  /*2240*/  ULOP3.LUT UR20, UR19, 0x7, URZ, 0xc0, !UPT ;  /* 0x0000000713147892 */ /* 0x000fe2000f8ec0ff */
[----:B------:R-:W-:Y:S01]  /*2250*/  BSSY.RECONVERGENT B0, `(.L_x_20) ;  /* 0x000011e000007945 */ /* 0x000fe20003800200 */
[----:B------:R-:W-:Y:S01]  /*2260*/  UIADD3 UR22, UPT, UPT, UR21, -0x1, URZ ;  /* 0xffffffff15167890 */ /* 0x000fe2000fffe0ff */
[----:B------:R-:W-:-:S13]  /*2270*/  ISETP.GT.AND.EX P0, PT, R0, RZ, PT, P0 ;  /* 0x000000ff0000720c */ /* 0x000fda0003f04300 */
[----:B------:R-:W-:Y:S05]  /*2280*/  @!P0 BRA `(.L_x_21) ;  /* 0x0000001000688947 */ /* 0x000fea0003800000 */
[----:B------:R-:W-:Y:S01]  /*2290*/  IADD3 R8, P0, PT, R2, UR4, RZ ;  /* 0x0000000402087c10 */ /* 0x000fe2000ff1e0ff */
[----:B------:R-:W0:Y:S01]  /*22a0*/  LDCU UR6, c[0x0][0x388] ;  /* 0x00007100ff0677ac */ /* 0x000e220008000800 */
[----:B------:R-:W1:Y:S03]  /*22b0*/  LDC.64 R6, c[0x0][0x3b0] ;  /* 0x0000ec00ff067b82 */ /* 0x000e660000000a00 */
[----:B------:R-:W-:-:S04]  /*22c0*/  IMAD.X R9, RZ, RZ, UR5, P0 ;  /* 0x00000005ff097e24 */ /* 0x000fc800080e06ff */
[----:B------:R-:W0:Y:S02]  /*22d0*/  I2F.U64 R8, R8 ;  /* 0x0000000800087312 */ /* 0x000e240000301000 */
[----:B0-----:R-:W-:-:S06]  /*22e0*/  FADD R4, R8, UR6 ;  /* 0x0000000608047e21 */ /* 0x001fcc0008000000 */
[----:B------:R-:W1:Y:S02]  /*22f0*/  F2I.TRUNC.NTZ R4, R4 ;  /* 0x0000000400047305 */ /* 0x000e64000020f100 */
[----:B-1----:R-:W-:-:S05]  /*2300*/  IMAD.WIDE R10, R4, 0x4, R6 ;  /* 0x00000004040a7825 */ /* 0x002fca00078e0206 */
[----:B------:R0:W5:Y:S01]  /*2310*/  LDG.E R0, desc[UR16][R10.64] ;  /* 0x000000100a007981 */ /* 0x000162000c1e1900 */
[----:B------:R-:W-:Y:S01]  /*2320*/  UISETP.GE.U32.AND UP0, UPT, UR19, 0x8, UPT ;  /* 0x000000081300788c */ /* 0x000fe2000bf06070 */
[----:B------:R-:W-:Y:S02]  /*2330*/  HFMA2 R6, -RZ, RZ, 0, 0 ;  /* 0x00000000ff067431 */ /* 0x000fe400000001ff */
[----:B------:R-:W-:Y:S01]  /*2340*/  IMAD.MOV.U32 R5, RZ, RZ, RZ ;  /* 0x000000ffff057224 */ /* 0x000fe200078e00ff */
[----:B------:R-:W-:-:S05]  /*2350*/  MOV R3, RZ ;  /* 0x000000ff00037202 */ /* 0x000fca0000000f00 */
[----:B0-----:R-:W-:Y:S05]  /*2360*/  BRA.U !UP0, `(.L_x_22) ;  /* 0x0000000908887547 */ /* 0x001fea000b800000 */
[----:B------:R-:W0:Y:S01]  /*2370*/  LDC.64 R8, c[0x0][0x3b0] ;  /* 0x0000ec00ff087b82 */ /* 0x000e220000000a00 */
[----:B------:R-:W1:Y:S01]  /*2380*/  LDCU.128 UR12, c[0x0][0x3b0] ;  /* 0x00007600ff0c77ac */ /* 0x000e620008000c00 */
[----:B------:R-:W2:Y:S01]  /*2390*/  LDCU UR6, c[0x0][0x3ac] ;  /* 0x00007580ff0677ac */ /* 0x000ea20008000800 */
[----:B0-----:R0:W3:Y:S01]  /*23a0*/  LDG.E R9, desc[UR16][R8.64] ;  /* 0x0000001008097981 */ /* 0x0010e2000c1e1900 */
[----:B-1----:R-:W-:-:S04]  /*23b0*/  UIADD3 UR12, UP0, UPT, UR12, 0x10, URZ ;  /* 0x000000100c0c7890 */ /* 0x002fc8000ff1e0ff */
[----:B------:R-:W-:Y:S02]  /*23c0*/  UIADD3.X UR13, UPT, UPT, URZ, UR13, URZ, UP0, !UPT ;  /* 0x0000000dff0d7290 */ /* 0x000fe400087fe4ff */
[----:B------:R-:W-:-:S04]  /*23d0*/  IMAD.U32 R6, RZ, RZ, UR12 ;  /* 0x0000000cff067e24 */ /* 0x000fc8000f8e00ff */
[----:B------:R-:W-:Y:S01]  /*23e0*/  MOV R7, UR13 ;  /* 0x0000000d00077c02 */ /* 0x000fe20008000f00 */
[----:B------:R-:W-:-:S04]  /*23f0*/  UIADD3 UR14, UP0, UPT, UR14, 0x10, URZ ;  /* 0x000000100e0e7890 */ /* 0x000fc8000ff1e0ff */
[----:B------:R-:W4:Y:S01]  /*2400*/  LDG.E R11, desc[UR16][R6.64+-0xc] ;  /* 0xfffff410060b7981 */ /* 0x000f22000c1e1900 */
[----:B------:R-:W-:-:S03]  /*2410*/  UIADD3.X UR15, UPT, UPT, URZ, UR15, URZ, UP0, !UPT ;  /* 0x0000000fff0f7290 */ /* 0x000fc600087fe4ff */
        /* <DEDUP_REMOVED lines=11> */
[----:B------:R-:W-:-:S11]  /*24d0*/  MOV R9, UR15 ;  /* 0x0000000f00097c02 */ /* 0x000fd60008000f00 */
        /* <DEDUP_REMOVED lines=49> */
[----:B------:R-:W-:Y:S02]  /*27f0*/  IMAD.U32 R5, RZ, RZ, UR23 ;  /* 0x00000017ff057e24 */ /* 0x000fe4000f8e00ff */
        /* <DEDUP_REMOVED lines=11> */
[----:B------:R-:W-:Y:S01]  /*28b0*/  MOV R10, UR8 ;  /* 0x00000008000a7c02 */ /* 0x000fe20008000f00 */
[----:B------:R-:W-:Y:S01]  /*28c0*/  IMAD.U32 R11, RZ, RZ, UR9 ;  /* 0x00000009ff0b7e24 */ /* 0x000fe2000f8e00ff */
[----:B------:R-:W-:Y:S01]  /*28d0*/  MOV R14, UR6 ;  /* 0x00000006000e7c02 */ /* 0x000fe20008000f00 */
[----:B------:R-:W-:Y:S01]  /*28e0*/  IMAD.U32 R9, RZ, RZ, UR7 ;  /* 0x00000007ff097e24 */ /* 0x000fe2000f8e00ff */
[----:B------:R-:W0:Y:S01]  /*28f0*/  LDCU UR12, c[0x0][0x3ac] ;  /* 0x00007580ff0c77ac */ /* 0x000e220008000800 */
[----:B------:R-:W-:-:S05]  /*2900*/  UMOV UR6, UR11 ;  /* 0x0000000b00067c82 */ /* 0x000fca0008000000 */
.L_x_23:
        /* <DEDUP_REMOVED lines=8> */
[----:B------:R-:W-:-:S02]  /*2990*/  FSETP.GEU.AND P0, PT, R7, R0, PT ;  /* 0x000000000700720b */ /* 0x000fc40003f0e000 */
[----:B------:R-:W2:Y:S02]  /*29a0*/  LDG.E R7, desc[UR16][R10.64+0xc] ;  /* 0x00000c100a077981 */ /* 0x000ea4000c1e1900 */
[----:B------:R-:W-:-:S04]  /*29b0*/  FSEL R8, -R8, R8, !P0 ;  /* 0x0000000808087208 */ /* 0x000fc80004000100 */
[----:B0-----:R-:W-:Y:S02]  /*29c0*/  FSETP.GEU.AND P1, PT, R8, UR12, PT ;  /* 0x0000000c08007c0b */ /* 0x001fe4000bf2e000 */
[----:B------:R-:W-:-:S11]  /*29d0*/  MOV R8, R14 ;  /* 0x0000000e00087202 */ /* 0x000fd60000000f00 */
[----:B------:R-:W2:Y:S01]  /*29e0*/  @!P1 LDG.E R12, desc[UR16][R8.64+-0x10] ;  /* 0xfffff010080c9981 */ /* 0x000ea2000c1e1900 */
[C---:B---3--:R-:W-:Y:S01]  /*29f0*/  FADD R18, -R0.reuse, R23 ;  /* 0x0000001700127221 */ /* 0x048fe20000000100 */
[-C--:B------:R-:W-:Y:S01]  /*2a00*/  FSETP.GEU.AND P0, PT, R23, R0.reuse, PT ;  /* 0x000000001700720b */ /* 0x080fe20003f0e000 */
[C---:B----4-:R-:W-:Y:S01]  /*2a10*/  FADD R16, -R0.reuse, R21 ;  /* 0x0000001500107221 */ /* 0x050fe20000000100 */
[----:B------:R-:W-:Y:S01]  /*2a20*/  FSETP.GEU.AND P2, PT, R21, R0, PT ;  /* 0x000000001500720b */ /* 0x000fe20003f4e000 */
[----:B-----5:R-:W-:Y:S01]  /*2a30*/  FADD R14, -R0, R19 ;  /* 0x00000013000e7221 */ /* 0x020fe20000000100 */
[----:B------:R-:W-:Y:S02]  /*2a40*/  FSEL R20, -R18, R18, !P0 ;  /* 0x0000001212147208 */ /* 0x000fe40004000100 */
[----:B------:R-:W-:Y:S02]  /*2a50*/  FSETP.GEU.AND P3, PT, R19, R0, PT ;  /* 0x000000001300720b */ /* 0x000fe40003f6e000 */
[----:B------:R-:W-:-:S02]  /*2a60*/  FSEL R18, -R16, R16, !P2 ;  /* 0x0000001010127208 */ /* 0x000fc40005000100 */
[----:B------:R-:W-:Y:S02]  /*2a70*/  FSETP.GEU.AND P0, PT, R20, UR12, PT ;  /* 0x0000000c14007c0b */ /* 0x000fe4000bf0e000 */
[----:B------:R-:W-:Y:S01]  /*2a80*/  FSEL R16, -R14, R14, !P3 ;  /* 0x0000000e0e107208 */ /* 0x000fe20005800100 */
[----:B------:R-:W-:Y:S01]  /*2a90*/  FADD R14, -R0, R17 ;  /* 0x00000011000e7221 */ /* 0x000fe20000000100 */
[----:B------:R-:W-:Y:S02]  /*2aa0*/  FSETP.GEU.AND P2, PT, R18, UR12, PT ;  /* 0x0000000c12007c0b */ /* 0x000fe4000bf4e000 */
[-C--:B------:R-:W-:Y:S02]  /*2ab0*/  FSETP.GEU.AND P4, PT, R17, R0.reuse, PT ;  /* 0x000000001100720b */ /* 0x080fe40003f8e000 */
[----:B------:R-:W-:Y:S01]  /*2ac0*/  FSETP.GEU.AND P5, PT, R15, R0, PT ;  /* 0x000000000f00720b */ /* 0x000fe20003fae000 */
[----:B------:R-:W-:Y:S01]  /*2ad0*/  FADD R15, -R0, R15 ;  /* 0x0000000f000f7221 */ /* 0x000fe20000000100 */
[----:B------:R-:W-:-:S02]  /*2ae0*/  FSETP.GEU.AND P3, PT, R16, UR12, PT ;  /* 0x0000000c10007c0b */ /* 0x000fc4000bf6e000 */
        /* <DEDUP_REMOVED lines=20> */
[----:B------:R0:W2:Y:S01]  /*2c30*/  @!P1 LDG.E R12, desc[UR16][R8.64+0xc] ;  /* 0x00000c10080c9981 */ /* 0x0000a2000c1e1900 */
        /* <DEDUP_REMOVED lines=12> */
[----:B------:R-:W-:-:S02]  /*2d00*/  @!P6 FADD R3, R3, R16 ;  /* 0x000000100303e221 */ /* 0x000fc40000000000 */
[----:B------:R-:W-:Y:S02]  /*2d10*/  @!P5 FADD R6, R6, 1 ;  /* 0x3f8000000606d421 */ /* 0x000fe40000000000 */
[----:B------:R-:W-:Y:S01]  /*2d20*/  @!P5 FADD R3, R3, R14 ;  /* 0x0000000e0303d221 */ /* 0x000fe20000000000 */
[----:B------:R-:W-:Y:S01]  /*2d30*/  IADD3 R14, P2, PT, R8, 0x20, RZ ;  /* 0x00000020080e7810 */ /* 0x000fe20007f5e0ff */
[----:B------:R-:W-:Y:S02]  /*2d40*/  IMAD.X R11, RZ, RZ, R11, P0 ;  /* 0x000000ffff0b7224 */ /* 0x000fe400000e060b */
[----:B------:R-:W-:Y:S01]  /*2d50*/  @!P1 FADD R6, R6, 1 ;  /* 0x3f80000006069421 */ /* 0x000fe20000000000 */
[----:B0-----:R-:W-:Y:S01]  /*2d60*/  IADD3.X R9, PT, PT, RZ, R9, RZ, P2, !PT ;  /* 0x00000009ff097210 */ /* 0x001fe200017fe4ff */
[----:B--2---:R-:W-:Y:S01]  /*2d70*/  @!P1 FADD R3, R3, R12 ;  /* 0x0000000c03039221 */ /* 0x004fe20000000000 */
[----:B------:R-:W-:Y:S07]  /*2d80*/  BRA.U UP0, `(.L_x_23) ;  /* 0xfffffff900e07547 */ /* 0x000fee000b83ffff */
.L_x_22:
[----:B------:R-:W-:-:S09]  /*2d90*/  UISETP.NE.AND UP0, UPT, UR20, URZ, UPT ;  /* 0x000000ff1400728c */ /* 0x000fd2000bf05270 */
        /* <DEDUP_REMOVED lines=20> */
[----:B------:R-:W-:Y:S02]  /*2ee0*/  FSETP.GEU.AND P2, PT, R15, R0, PT ;  /* 0x000000000f00720b */ /* 0x000fe40003f4e000 */
[----:B-1----:R-:W-:Y:S01]  /*2ef0*/  FSETP.GEU.AND P0, PT, R7, UR6, PT ;  /* 0x0000000607007c0b */ /* 0x002fe2000bf0e000 */
[----:B------:R-:W-:Y:S01]  /*2f00*/  FADD R7, -R0, R17 ;  /* 0x0000001100077221 */ /* 0x000fe20000000100 */
        /* <DEDUP_REMOVED lines=19> */
.L_x_25:
[----:B------:R-:W-:Y:S04]  /*3040*/  BSSY.RECONVERGENT B1, `(.L_x_24) ;  /* 0x000002c000017945 */ /* 0x000fe80003800200 */
        /* <DEDUP_REMOVED lines=28> */
.L_x_27:
[----:B------:R-:W-:Y:S05]  /*3210*/  BRA.U UP1, `(.L_x_26) ;  /* 0x0000000101387547 */ /* 0x000fea000b800000 */
[----:B------:R-:W0:Y:S01]  /*3220*/  LDC.64 R8, c[0x0][0x3b0] ;  /* 0x0000ec00ff087b82 */ /* 0x000e220000000a00 */
[----:B------:R-:W1:Y:S01]  /*3230*/  LDCU UR6, c[0x0][0x3ac] ;  /* 0x00007580ff0677ac */ /* 0x000e620008000800 */
[----:B0-----:R-:W-:-:S06]  /*3240*/  IMAD.WIDE.U32 R8, R5, 0x4, R8 ;  /* 0x0000000405087825 */ /* 0x001fcc00078e0008 */
[----:B------:R-:W2:Y:S02]  /*3250*/  LDG.E R9, desc[UR16][R8.64] ;  /* 0x0000001008097981 */ /* 0x000ea4000c1e1900 */
        /* <DEDUP_REMOVED lines=10> */
.L_x_26:
[----:B------:R-:W-:Y:S05]  /*3300*/  BSYNC.RECONVERGENT B1 ;  /* 0x0000000000017941 */ /* 0x000fea0003800200 */
.L_x_24:
        /* <DEDUP_REMOVED lines=14> */
.L_x_29:
[----:B------:R-:W-:Y:S05]  /*33f0*/  BSYNC.RECONVERGENT B1 ;  /* 0x0000000000017941 */ /* 0x000fea0003800200 */
.L_x_28:
[----:B------:R-:W0:Y:S02]  /*3400*/  LDC.64 R6, c[0x0][0x3c0] ;  /* 0x0000f000ff067b82 */ /* 0x000e240000000a00 */
[----:B0-----:R-:W-:-:S05]  /*3410*/  IMAD.WIDE R6, R4, 0x4, R6 ;  /* 0x0000000404067825 */ /* 0x001fca00078e0206 */
[----:B------:R0:W-:Y:S02]  /*3420*/  STG.E desc[UR16][R6.64], R5 ;  /* 0x0000000506007986 */ /* 0x0001e4000c101910 */
.L_x_21:
[----:B------:R-:W-:Y:S05]  /*3430*/  BSYNC.RECONVERGENT B0 ;  /* 0x0000000000007941 */ /* 0x000fea0003800200 */
.L_x_20:
[----:B------:R-:W-:Y:S01]  /*3440*/  IADD3 R2, PT, PT, R2, 0x100, RZ ;  /* 0x0000010002027810 */ /* 0x000fe20007ffe0ff */
[----:B------:R-:W-:-:S03]  /*3450*/  IMAD.U32 R0, RZ, RZ, UR18 ;  /* 0x00000012ff007e24 */ /* 0x000fc6000f8e00ff */
[----:B------:R-:W-:-:S04]  /*3460*/  ISETP.LT.U32.AND P0, PT, R2, UR10, PT ;  /* 0x0000000a02007c0c */ /* 0x000fc8000bf01070 */
[----:B------:R-:W-:-:S13]  /*3470*/  ISETP.GT.AND.EX P0, PT, R0, RZ, PT, P0 ;  /* 0x000000ff0000720c */ /* 0x000fda0003f04300 */
[----:B------:R-:W-:Y:S05]  /*3480*/  @!P0 EXIT ;  /* 0x000000000000894d */ /* 0x000fea0003800000 */
[----:B------:R-:W-:Y:S01]  /*3490*/  IADD3 R8, P0, PT, R2, UR4, RZ ;  /* 0x0000000402087c10 */ /* 0x000fe2000ff1e0ff */
[----:B------:R-:W1:Y:S01]  /*34a0*/  LDCU UR4, c[0x0][0x388] ;  /* 0x00007100ff0477ac */ /* 0x000e620008000800 */
[----:B0-----:R-:W0:Y:S02]  /*34b0*/  LDC.64 R6, c[0x0][0x3b0] ;  /* 0x0000ec00ff067b82 */ /* 0x001e240000000a00 */
[----:B------:R-:W-:-:S04]  /*34c0*/  IADD3.X R9, PT, PT, RZ, UR5, RZ, P0, !PT ;  /* 0x00000005ff097c10 */ /* 0x000fc800087fe4ff */
[----:B------:R-:W1:Y:S02]  /*34d0*/  I2F.U64 R8, R8 ;  /* 0x0000000800087312 */ /* 0x000e640000301000 */
[----:B-1----:R-:W-:Y:S01]  /*34e0*/  FADD R2, R8, UR4 ;  /* 0x0000000408027e21 */ /* 0x002fe20008000000 */
[----:B------:R-:W1:Y:S05]  /*34f0*/  LDCU UR4, c[0x0][0x3a8] ;  /* 0x00007500ff0477ac */ /* 0x000e6a0008000800 */
[----:B------:R-:W0:Y:S02]  /*3500*/  F2I.TRUNC.NTZ R2, R2 ;  /* 0x0000000200027305 */ /* 0x000e24000020f100 */
[----:B0-----:R-:W-:-:S05]  /*3510*/  IMAD.WIDE R6, R2, 0x4, R6 ;  /* 0x0000000402067825 */ /* 0x001fca00078e0206 */
[----:B------:R0:W5:Y:S01]  /*3520*/  LDG.E R5, desc[UR16][R6.64] ;  /* 0x0000001006057981 */ /* 0x000162000c1e1900 */
[----:B-1----:R-:W-:Y:S01]  /*3530*/  UISETP.GE.U32.AND UP0, UPT, UR4, 0x8, UPT ;  /* 0x000000080400788c */ /* 0x002fe2000bf06070 */
[----:B------:R-:W-:Y:S02]  /*3540*/  HFMA2 R0, -RZ, RZ, 0, 0 ;  /* 0x00000000ff007431 */ /* 0x000fe400000001ff */
[----:B------:R-:W-:Y:S02]  /*3550*/  IMAD.MOV.U32 R3, RZ, RZ, RZ ;  /* 0x000000ffff037224 */ /* 0x000fe400078e00ff */
[----:B------:R-:W-:-:S04]  /*3560*/  IMAD.MOV.U32 R4, RZ, RZ, RZ ;  /* 0x000000ffff047224 */ /* 0x000fc800078e00ff */
[----:B0-----:R-:W-:Y:S05]  /*3570*/  BRA.U !UP0, `(.L_x_30) ;  /* 0x00000005085c7547 */ /* 0x001fea000b800000 */
[----:B------:R-:W0:Y:S01]  /*3580*/  LDCU.128 UR8, c[0x0][0x3b0] ;  /* 0x00007600ff0877ac */ /* 0x000e220008000c00 */
[----:B------:R-:W-:Y:S01]  /*3590*/  MOV R3, RZ ;  /* 0x000000ff00037202 */ /* 0x000fe20000000f00 */
[----:B------:R-:W-:Y:S01]  /*35a0*/  ULOP3.LUT UR4, UR4, 0x7ffffff8, URZ, 0xc0, !UPT ;  /* 0x7ffffff804047892 */ /* 0x000fe2000f8ec0ff */
[----:B------:R-:W1:Y:S05]  /*35b0*/  LDCU UR6, c[0x0][0x3ac] ;  /* 0x00007580ff0677ac */ /* 0x000e6a0008000800 */
[----:B------:R-:W-:Y:S01]  /*35c0*/  IMAD.U32 R0, RZ, RZ, UR4 ;  /* 0x00000004ff007e24 */ /* 0x000fe2000f8e00ff */
[----:B------:R-:W-:Y:S02]  /*35d0*/  UIADD3 UR5, UPT, UPT, -UR4, URZ, URZ ;  /* 0x000000ff04057290 */ /* 0x000fe4000fffe1ff */
[----:B0-----:R-:W-:-:S02]  /*35e0*/  UIADD3 UR8, UP0, UPT, UR8, 0x10, URZ ;  /* 0x0000001008087890 */ /* 0x001fc4000ff1e0ff */
[----:B------:R-:W-:Y:S02]  /*35f0*/  UIADD3 UR10, UP1, UPT, UR10, 0x10, URZ ;  /* 0x000000100a0a7890 */ /* 0x000fe4000ff3e0ff */
[----:B------:R-:W-:Y:S02]  /*3600*/  UIADD3.X UR9, UPT, UPT, URZ, UR9, URZ, UP0, !UPT ;  /* 0x00000009ff097290 */ /* 0x000fe400087fe4ff */
[----:B------:R-:W-:Y:S01]  /*3610*/  UIADD3.X UR11, UPT, UPT, URZ, UR11, URZ, UP1, !UPT ;  /* 0x0000000bff0b7290 */ /* 0x000fe20008ffe4ff */
[----:B------:R-:W-:Y:S01]  /*3620*/  MOV R6, UR8 ;  /* 0x0000000800067c02 */ /* 0x000fe20008000f00 */
[----:B------:R-:W-:Y:S02]  /*3630*/  IMAD.U32 R10, RZ, RZ, UR10 ;  /* 0x0000000aff0a7e24 */ /* 0x000fe4000f8e00ff */
[----:B------:R-:W-:Y:S02]  /*3640*/  MOV R7, UR9 ;  /* 0x0000000900077c02 */ /* 0x000fe40008000f00 */
[----:B-1----:R-:W-:-:S07]  /*3650*/  IMAD.U32 R11, RZ, RZ, UR11 ;  /* 0x0000000bff0b7e24 */ /* 0x002fce000f8e00ff */
.L_x_31:
        /* <DEDUP_REMOVED lines=12> */
[----:B------:R-:W-:Y:S02]  /*3720*/  MOV R8, R10 ;  /* 0x0000000a00087202 */ /* 0x000fe40000000f00 */
[----:B------:R-:W2:Y:S09]  /*3730*/  LDG.E R10, desc[UR16][R6.64+0xc] ;  /* 0x00000c10060a7981 */ /* 0x000eb2000c1e1900 */
[----:B------:R-:W2:Y:S01]  /*3740*/  @!P1 LDG.E R11, desc[UR16][R8.64+-0x10] ;  /* 0xfffff010080b9981 */ /* 0x000ea2000c1e1900 */
[C---:B---3--:R-:W-:Y:S01]  /*3750*/  FADD R13, -R5.reuse, R12 ;  /* 0x0000000c050d7221 */ /* 0x048fe20000000100 */
[-C--:B------:R-:W-:Y:S01]  /*3760*/  FSETP.GEU.AND P0, PT, R12, R5.reuse, PT ;  /* 0x000000050c00720b */ /* 0x080fe20003f0e000 */
[----:B----4-:R-:W-:Y:S01]  /*3770*/  FADD R12, -R5, R14 ;  /* 0x0000000e050c7221 */ /* 0x010fe20000000100 */
[----:B------:R-:W-:-:S02]  /*3780*/  FSETP.GEU.AND P2, PT, R14, R5, PT ;  /* 0x000000050e00720b */ /* 0x000fc40003f4e000 */
[----:B------:R-:W-:Y:S02]  /*3790*/  FSEL R13, -R13, R13, !P0 ;  /* 0x0000000d0d0d7208 */ /* 0x000fe40004000100 */
[----:B------:R-:W-:Y:S01]  /*37a0*/  FSEL R12, -R12, R12, !P2 ;  /* 0x0000000c0c0c7208 */ /* 0x000fe20005000100 */
[C---:B------:R-:W-:Y:S01]  /*37b0*/  FADD R14, -R5.reuse, R16 ;  /* 0x00000010050e7221 */ /* 0x040fe20000000100 */
[-C--:B------:R-:W-:Y:S02]  /*37c0*/  FSETP.GEU.AND P3, PT, R16, R5.reuse, PT ;  /* 0x000000051000720b */ /* 0x080fe40003f6e000 */
[----:B------:R-:W-:Y:S01]  /*37d0*/  FSETP.GEU.AND P2, PT, R12, UR6, PT ;  /* 0x000000060c007c0b */ /* 0x000fe2000bf4e000 */
[----:B------:R-:W-:Y:S01]  /*37e0*/  FADD R12, -R5, R18 ;  /* 0x00000012050c7221 */ /* 0x000fe20000000100 */
[----:B------:R-:W-:Y:S02]  /*37f0*/  FSETP.GEU.AND P0, PT, R13, UR6, PT ;  /* 0x000000060d007c0b */ /* 0x000fe4000bf0e000 */
[----:B------:R-:W-:Y:S01]  /*3800*/  FSETP.GEU.AND P4, PT, R18, R5, PT ;  /* 0x000000051200720b */ /* 0x000fe20003f8e000 */
[----:B------:R-:W-:Y:S01]  /*3810*/  FADD R13, -R5, R22 ;  /* 0x00000016050d7221 */ /* 0x000fe20000000100 */
[----:B------:R-:W-:-:S02]  /*3820*/  FSEL R14, -R14, R14, !P3 ;  /* 0x0000000e0e0e7208 */ /* 0x000fc40005800100 */
[----:B------:R-:W-:Y:S02]  /*3830*/  FSEL R12, -R12, R12, !P4 ;  /* 0x0000000c0c0c7208 */ /* 0x000fe40006000100 */
[-C--:B------:R-:W-:Y:S01]  /*3840*/  FSETP.GEU.AND P5, PT, R20, R5.reuse, PT ;  /* 0x000000051400720b */ /* 0x080fe20003fae000 */
[----:B------:R-:W-:Y:S01]  /*3850*/  FADD R20, -R5, R20 ;  /* 0x0000001405147221 */ /* 0x000fe20000000100 */
[----:B------:R-:W-:Y:S02]  /*3860*/  FSETP.GEU.AND P6, PT, R22, R5, PT ;  /* 0x000000051600720b */ /* 0x000fe40003fce000 */
[----:B------:R-:W-:Y:S02]  /*3870*/  FSETP.GEU.AND P3, PT, R14, UR6, PT ;  /* 0x000000060e007c0b */ /* 0x000fe4000bf6e000 */
[----:B------:R-:W-:Y:S02]  /*3880*/  FSETP.GEU.AND P4, PT, R12, UR6, PT ;  /* 0x000000060c007c0b */ /* 0x000fe4000bf8e000 */
[----:B------:R-:W-:-:S02]  /*3890*/  FSEL R12, -R13, R13, !P6 ;  /* 0x0000000d0d0c7208 */ /* 0x000fc40007000100 */
[----:B------:R-:W-:Y:S01]  /*38a0*/  FSEL R20, -R20, R20, !P5 ;  /* 0x0000001414147208 */ /* 0x000fe20006800100 */
[----:B------:R-:W3:Y:S01]  /*38b0*/  @!P0 LDG.E R13, desc[UR16][R8.64+-0xc] ;  /* 0xfffff410080d8981 */ /* 0x000ee2000c1e1900 */
[----:B------:R-:W-:Y:S01]  /*38c0*/  FSETP.GEU.AND P5, PT, R12, UR6, PT ;  /* 0x000000060c007c0b */ /* 0x000fe2000bfae000 */
[----:B------:R-:W-:Y:S01]  /*38d0*/  @!P1 FADD R3, R3, 1 ;  /* 0x3f80000003039421 */ /* 0x000fe20000000000 */
[----:B------:R-:W-:-:S03]  /*38e0*/  FSETP.GEU.AND P6, PT, R20, UR6, PT ;  /* 0x0000000614007c0b */ /* 0x000fc6000bfce000 */
[----:B------:R-:W4:Y:S04]  /*38f0*/  @!P3 LDG.E R15, desc[UR16][R8.64+-0x4] ;  /* 0xfffffc10080fb981 */ /* 0x000f28000c1e1900 */
[----:B------:R-:W4:Y:S04]  /*3900*/  @!P4 LDG.E R17, desc[UR16][R8.64] ;  /* 0x000000100811c981 */ /* 0x000f28000c1e1900 */
[----:B------:R-:W4:Y:S04]  /*3910*/  @!P5 LDG.E R21, desc[UR16][R8.64+0x8] ;  /* 0x000008100815d981 */ /* 0x000f28000c1e1900 */
[----:B------:R-:W4:Y:S01]  /*3920*/  @!P6 LDG.E R19, desc[UR16][R8.64+0x4] ;  /* 0x000004100813e981 */ /* 0x000f22000c1e1900 */
[----:B--2---:R-:W-:Y:S01]  /*3930*/  FADD R12, -R5, R10 ;  /* 0x0000000a050c7221 */ /* 0x004fe20000000100 */
[----:B------:R-:W-:Y:S01]  /*3940*/  @!P1 FADD R4, R4, R11 ;  /* 0x0000000b04049221 */ /* 0x000fe20000000000 */
[----:B------:R-:W-:Y:S01]  /*3950*/  FSETP.GEU.AND P1, PT, R10, R5, PT ;  /* 0x000000050a00720b */ /* 0x000fe20003f2e000 */
[----:B------:R-:W2:Y:S03]  /*3960*/  @!P2 LDG.E R11, desc[UR16][R8.64+-0x8] ;  /* 0xfffff810080ba981 */ /* 0x000ea6000c1e1900 */
[----:B------:R-:W-:-:S04]  /*3970*/  FSEL R12, -R12, R12, !P1 ;  /* 0x0000000c0c0c7208 */ /* 0x000fc80004800100 */
[----:B------:R-:W-:-:S13]  /*3980*/  FSETP.GEU.AND P1, PT, R12, UR6, PT ;  /* 0x000000060c007c0b */ /* 0x000fda000bf2e000 */
[----:B------:R-:W4:Y:S01]  /*3990*/  @!P1 LDG.E R23, desc[UR16][R8.64+0xc] ;  /* 0x00000c1008179981 */ /* 0x000f22000c1e1900 */
[----:B------:R-:W-:-:S04]  /*39a0*/  @!P0 FADD R3, R3, 1 ;  /* 0x3f80000003038421 */ /* 0x000fc80000000000 */
[----:B------:R-:W-:Y:S01]  /*39b0*/  @!P2 FADD R3, R3, 1 ;  /* 0x3f8000000303a421 */ /* 0x000fe20000000000 */
[----:B---3--:R-:W-:-:S03]  /*39c0*/  @!P0 FADD R4, R4, R13 ;  /* 0x0000000d04048221 */ /* 0x008fc60000000000 */
[----:B------:R-:W-:Y:S01]  /*39d0*/  @!P3 FADD R3, R3, 1 ;  /* 0x3f8000000303b421 */ /* 0x000fe20000000000 */
[----:B------:R-:W-:-:S03]  /*39e0*/  UIADD3 UR5, UPT, UPT, UR5, 0x8, URZ ;  /* 0x0000000805057890 */ /* 0x000fc6000fffe0ff */
[----:B------:R-:W-:Y:S01]  /*39f0*/  @!P4 FADD R3, R3, 1 ;  /* 0x3f8000000303c421 */ /* 0x000fe20000000000 */
[----:B------:R-:W-:-:S03]  /*3a00*/  UISETP.NE.AND UP0, UPT, UR5, URZ, UPT ;  /* 0x000000ff0500728c */ /* 0x000fc6000bf05270 */
[----:B------:R-:W-:Y:S01]  /*3a10*/  @!P6 FADD R3, R3, 1 ;  /* 0x3f8000000303e421 */ /* 0x000fe20000000000 */
[----:B------:R-:W-:-:S03]  /*3a20*/  IADD3 R6, P0, PT, R6, 0x20, RZ ;  /* 0x0000002006067810 */ /* 0x000fc60007f1e0ff */
[----:B------:R-:W-:Y:S01]  /*3a30*/  @!P5 FADD R3, R3, 1 ;  /* 0x3f8000000303d421 */ /* 0x000fe20000000000 */
[----:B------:R-:W-:-:S03]  /*3a40*/  IADD3.X R7, PT, PT, RZ, R7, RZ, P0, !PT ;  /* 0x00000007ff077210 */ /* 0x000fc600007fe4ff */
[----:B------:R-:W-:Y:S01]  /*3a50*/  @!P1 FADD R3, R3, 1 ;  /* 0x3f80000003039421 */ /* 0x000fe20000000000 */
[----:B--2---:R-:W-:-:S04]  /*3a60*/  @!P2 FADD R4, R4, R11 ;  /* 0x0000000b0404a221 */ /* 0x004fc80000000000 */
[----:B----4-:R-:W-:-:S04]  /*3a70*/  @!P3 FADD R4, R4, R15 ;  /* 0x0000000f0404b221 */ /* 0x010fc80000000000 */
[----:B------:R-:W-:Y:S01]  /*3a80*/  @!P4 FADD R4, R4, R17 ;  /* 0x000000110404c221 */ /* 0x000fe20000000000 */
[----:B------:R-:W-:-:S03]  /*3a90*/  IADD3 R10, P2, PT, R8, 0x20, RZ ;  /* 0x00000020080a7810 */ /* 0x000fc60007f5e0ff */
[----:B------:R-:W-:-:S04]  /*3aa0*/  @!P6 FADD R4, R4, R19 ;  /* 0x000000130404e221 */ /* 0x000fc80000000000 */
[----:B------:R-:W-:Y:S01]  /*3ab0*/  @!P5 FADD R4, R4, R21 ;  /* 0x000000150404d221 */ /* 0x000fe20000000000 */
[----:B------:R-:W-:-:S03]  /*3ac0*/  IMAD.X R11, RZ, RZ, R9, P2 ;  /* 0x000000ffff0b7224 */ /* 0x000fc600010e0609 */
[----:B------:R-:W-:Y:S01]  /*3ad0*/  @!P1 FADD R4, R4, R23 ;  /* 0x0000001704049221 */ /* 0x000fe20000000000 */
[----:B------:R-:W-:Y:S06]  /*3ae0*/  BRA.U UP0, `(.L_x_31) ;  /* 0xfffffff900dc7547 */ /* 0x000fec000b83ffff */
.L_x_30:
        /* <DEDUP_REMOVED lines=37> */
[----:B------:R-:W-:-:S03]  /*3d40*/  IADD3 R0, PT, PT, R0, 0x4, RZ ;  /* 0x0000000400007810 */ /* 0x000fc60007ffe0ff */
[----:B------:R-:W-:Y:S01]  /*3d50*/  @!P3 FADD R3, R3, 1 ;  /* 0x3f8000000303b421 */ /* 0x000fe20000000000 */
[----:B--2---:R-:W-:-:S04]  /*3d60*/  @!P0 FADD R4, R4, R9 ;  /* 0x0000000904048221 */ /* 0x004fc80000000000 */
[----:B---3--:R-:W-:-:S04]  /*3d70*/  @!P1 FADD R4, R4, R11 ;  /* 0x0000000b04049221 */ /* 0x008fc80000000000 */
[----:B----4-:R-:W-:-:S04]  /*3d80*/  @!P2 FADD R4, R4, R13 ;  /* 0x0000000d0404a221 */ /* 0x010fc80000000000 */
[----:B------:R-:W-:-:S07]  /*3d90*/  @!P3 FADD R4, R4, R15 ;  /* 0x0000000f0404b221 */ /* 0x000fce0000000000 */
.L_x_33:
        /* <DEDUP_REMOVED lines=24> */
[----:B------:R-:W-:-:S03]  /*3f20*/  VIADD R0, R0, 0x2 ;  /* 0x0000000200007836 */ /* 0x000fc60000000000 */
[----:B------:R-:W-:Y:S01]  /*3f30*/  @!P1 FADD R3, R3, 1 ;  /* 0x3f80000003039421 */ /* 0x000fe20000000000 */
[----:B--2---:R-:W-:-:S04]  /*3f40*/  @!P0 FADD R4, R4, R7 ;  /* 0x0000000704048221 */ /* 0x004fc80000000000 */
[----:B---3--:R-:W-:-:S07]  /*3f50*/  @!P1 FADD R4, R4, R11 ;  /* 0x0000000b04049221 */ /* 0x008fce0000000000 */
.L_x_34:
        /* <DEDUP_REMOVED lines=16> */
.L_x_35:
[----:B------:R-:W-:Y:S05]  /*4060*/  BSYNC.RECONVERGENT B0 ;  /* 0x0000000000007941 */ /* 0x000fea0003800200 */
.L_x_32:
        /* <DEDUP_REMOVED lines=9> */
[----:B------:R-:W-:Y:S02]  /*4100*/  MOV R0, R4 ;  /* 0x0000000400007202 */ /* 0x000fe40000000f00 */
[----:B------:R-:W-:-:S07]  /*4110*/  MOV R6, 0x4130 ;  /* 0x0000413000067802 */ /* 0x000fce0000000f00 */
[----:B------:R-:W-:Y:S05]  /*4120*/  CALL.REL.NOINC `($__internal_0_$__cuda_sm3x_div_rn_noftz_f32_slowpath) ;  /* 0x0000000000f87944 */ /* 0x000fea0003c00000 */
[----:B------:R-:W-:-:S07]  /*4130*/  IMAD.MOV.U32 R7, RZ, RZ, R0 ;  /* 0x000000ffff077224 */ /* 0x000fce00078e0000 */
.L_x_37:
[----:B------:R-:W-:Y:S05]  /*4140*/  BSYNC.RECONVERGENT B0 ;  /* 0x0000000000007941 */ /* 0x000fea0003800200 */
.L_x_36:
[----:B------:R-:W0:Y:S02]  /*4150*/  LDC.64 R4, c[0x0][0x3c0] ;  /* 0x0000f000ff047b82 */ /* 0x000e240000000a00 */
[----:B0-----:R-:W-:-:S05]  /*4160*/  IMAD.WIDE R2, R2, 0x4, R4 ;  /* 0x0000000402027825 */ /* 0x001fca00078e0204 */
[----:B------:R-:W-:Y:S01]  /*4170*/  STG.E desc[UR16][R2.64], R7 ;  /* 0x0000000702007986 */ /* 0x000fe2000c101910 */
[----:B------:R-:W-:Y:S05]  /*4180*/  EXIT ;  /* 0x000000000000794d */ /* 0x000fea0003800000 */
.L_x_19:
[----:B-1----:R-:W-:Y:S01]  /*4190*/  ISETP.LT.U32.AND P0, PT, R2, UR10, PT ;  /* 0x0000000a02007c0c */ /* 0x002fe2000bf01070 */
[----:B------:R-:W-:Y:S01]  /*41a0*/  BSSY.RECONVERGENT B0, `(.L_x_38) ;  /* 0x000001a000007945 */ /* 0x000fe20003800200 */
[----:B------:R-:W-:-:S04]  /*41b0*/  MOV R0, UR18 ;  /* 0x0000001200007c02 */ /* 0x000fc80008000f00 */
[----:B------:R-:W-:-:S13]  /*41c0*/  ISETP.GT.AND.EX P0, PT, R0, RZ, PT, P0 ;  /* 0x000000ff0000720c */ /* 0x000fda0003f04300 */
[----:B------:R-:W-:Y:S05]  /*41d0*/  @!P0 BRA `(.L_x_39) ;  /* 0x0000000000588947 */ /* 0x000fea0003800000 */
[----:B------:R-:W-:Y:S01]  /*41e0*/  IADD3 R6, P0, PT, R2, UR4, RZ ;  /* 0x0000000402067c10 */ /* 0x000fe2000ff1e0ff */
[----:B------:R-:W0:Y:S01]  /*41f0*/  LDCU UR6, c[0x0][0x388] ;  /* 0x00007100ff0677ac */ /* 0x000e220008000800 */
[----:B------:R-:W-:-:S03]  /*4200*/  MOV R3, 0x7f800000 ;  /* 0x7f80000000037802 */ /* 0x000fc60000000f00 */
[----:B------:R-:W-:Y:S02]  /*4210*/  IMAD.X R7, RZ, RZ, UR5, P0 ;  /* 0x00000005ff077e24 */ /* 0x000fe400080e06ff */
[-C--:B------:R-:W-:Y:S02]  /*4220*/  FFMA R0, -RZ, R3.reuse, 1 ;  /* 0x3f800000ff007423 */ /* 0x080fe40000000103 */
[----:B------:R-:W0:Y:S02]  /*4230*/  I2F.U64 R6, R6 ;  /* 0x0000000600067312 */ /* 0x000e240000301000 */
[----:B------:R-:W-:-:S04]  /*4240*/  FFMA R3, R0, R3, +INF ;  /* 0x7f80000000037423 */ /* 0x000fc80000000003 */
[----:B------:R-:W-:Y:S02]  /*4250*/  FFMA R0, RZ, R3, RZ ;  /* 0x00000003ff007223 */ /* 0x000fe400000000ff */
[----:B------:R-:W1:Y:S02]  /*4260*/  FCHK P0, RZ, RZ ;  /* 0x000000ffff007302 */ /* 0x000e640000000000 */
[----:B------:R-:W-:-:S04]  /*4270*/  FFMA R5, -RZ, R0, RZ ;  /* 0x00000000ff057223 */ /* 0x000fc800000001ff */
[----:B------:R-:W-:Y:S01]  /*4280*/  FFMA R3, R3, R5, R0 ;  /* 0x0000000503037223 */ /* 0x000fe20000000000 */
[----:B0-----:R-:W-:-:S06]  /*4290*/  FADD R4, R6, UR6 ;  /* 0x0000000606047e21 */ /* 0x001fcc0008000000 */
[----:B------:R-:W0:Y:S01]  /*42a0*/  F2I.TRUNC.NTZ R4, R4 ;  /* 0x0000000400047305 */ /* 0x000e22000020f100 */
[----:B-1----:R-:W-:Y:S05]  /*42b0*/  @!P0 BRA `(.L_x_40) ;  /* 0x0000000000148947 */ /* 0x002fea0003800000 */
[----:B------:R-:W-:Y:S02]  /*42c0*/  HFMA2 R3, -RZ, RZ, 0, 0 ;  /* 0x00000000ff037431 */ /* 0x000fe400000001ff */
[----:B------:R-:W-:Y:S01]  /*42d0*/  IMAD.MOV.U32 R0, RZ, RZ, RZ ;  /* 0x000000ffff007224 */ /* 0x000fe200078e00ff */
[----:B------:R-:W-:-:S07]  /*42e0*/  MOV R6, 0x4300 ;  /* 0x0000430000067802 */ /* 0x000fce0000000f00 */
[----:B0-----:R-:W-:Y:S05]  /*42f0*/  CALL.REL.NOINC `($__internal_0_$__cuda_sm3x_div_rn_noftz_f32_slowpath) ;  /* 0x0000000000847944 */ /* 0x001fea0003c00000 */
[----:B------:R-:W-:-:S07]  /*4300*/  IMAD.MOV.U32 R3, RZ, RZ, R0 ;  /* 0x000000ffff037224 */ /* 0x000fce00078e0000 */
.L_x_40:
[----:B------:R-:W0:Y:S02]  /*4310*/  LDC.64 R6, c[0x0][0x3c0] ;  /* 0x0000f000ff067b82 */ /* 0x000e240000000a00 */
[----:B0-----:R-:W-:-:S05]  /*4320*/  IMAD.WIDE R4, R4, 0x4, R6 ;  /* 0x0000000404047825 */ /* 0x001fca00078e0206 */
[----:B------:R0:W-:Y:S02]  /*4330*/  STG.E desc[UR16][R4.64], R3 ;  /* 0x0000000304007986 */ /* 0x0001e4000c101910 */
.L_x_39:
[----:B------:R-:W-:Y:S05]  /*4340*/  BSYNC.RECONVERGENT B0 ;  /* 0x0000000000007941 */ /* 0x000fea0003800200 */
.L_x_38:
[----:B------:R-:W-:Y:S01]  /*4350*/  IADD3 R2, PT, PT, R2, 0x100, RZ ;  /* 0x0000010002027810 */ /* 0x000fe20007ffe0ff */
[----:B------:R-:W-:-:S03]  /*4360*/  IMAD.U32 R0, RZ, RZ, UR18 ;  /* 0x00000012ff007e24 */ /* 0x000fc6000f8e00ff */
[----:B------:R-:W-:-:S04]  /*4370*/  ISETP.LT.U32.AND P0, PT, R2, UR10, PT ;  /* 0x0000000a02007c0c */ /* 0x000fc8000bf01070 */
[----:B------:R-:W-:-:S13]  /*4380*/  ISETP.GT.AND.EX P0, PT, R0, RZ, PT, P0 ;  /* 0x000000ff0000720c */ /* 0x000fda0003f04300 */
[----:B------:R-:W-:Y:S05]  /*4390*/  @!P0 EXIT ;  /* 0x000000000000894d */ /* 0x000fea0003800000 */
[----:B0-----:R-:W-:Y:S01]  /*43a0*/  IADD3 R4, P0, PT, R2, UR4, RZ ;  /* 0x0000000402047c10 */ /* 0x001fe2000ff1e0ff */
[----:B------:R-:W0:Y:S01]  /*43b0*/  LDCU UR4, c[0x0][0x388] ;  /* 0x00007100ff0477ac */ /* 0x000e220008000800 */
[----:B------:R-:W-:Y:S02]  /*43c0*/  IMAD.MOV.U32 R0, RZ, RZ, 0x7f800000 ;  /* 0x7f800000ff007424 */ /* 0x000fe400078e00ff */
[----:B------:R-:W-:Y:S02]  /*43d0*/  IADD3.X R5, PT, PT, RZ, UR5, RZ, P0, !PT ;  /* 0x00000005ff057c10 */ /* 0x000fe400087fe4ff */
        /* <DEDUP_REMOVED lines=10> */
[----:B------:R-:W-:Y:S01]  /*4480*/  MOV R0, RZ ;  /* 0x000000ff00007202 */ /* 0x000fe20000000f00 */
[----:B------:R-:W-:Y:S01]  /*4490*/  IMAD.MOV.U32 R3, RZ, RZ, RZ ;  /* 0x000000ffff037224 */ /* 0x000fe200078e00ff */
[----:B------:R-:W-:-:S07]  /*44a0*/  MOV R6, 0x44c0 ;  /* 0x000044c000067802 */ /* 0x000fce0000000f00 */
[----:B0-----:R-:W-:Y:S05]  /*44b0*/  CALL.REL.NOINC `($__internal_0_$__cuda_sm3x_div_rn_noftz_f32_slowpath) ;  /* 0x0000000000147944 */ /* 0x001fea0003c00000 */
[----:B------:R-:W-:-:S07]  /*44c0*/  MOV R7, R0 ;  /* 0x0000000000077202 */ /* 0x000fce0000000f00 */
.L_x_41:
[----:B------:R-:W0:Y:S02]  /*44d0*/  LDC.64 R4, c[0x0][0x3c0] ;  /* 0x0000f000ff047b82 */ /* 0x000e240000000a00 */
[----:B0-----:R-:W-:-:S05]  /*44e0*/  IMAD.WIDE R2, R2, 0x4, R4 ;  /* 0x0000000402027825 */ /* 0x001fca00078e0204 */
[----:B------:R-:W-:Y:S01]  /*44f0*/  STG.E desc[UR16][R2.64], R7 ;  /* 0x0000000702007986 */ /* 0x000fe2000c101910 */
[----:B------:R-:W-:Y:S05]  /*4500*/  EXIT ;  /* 0x000000000000794d */ /* 0x000fea0003800000 */
        .weak           $__internal_0_$__cuda_sm3x_div_rn_noftz_f32_slowpath
        .type           $__internal_0_$__cuda_sm3x_div_rn_noftz_f32_slowpath,@function
        .size           $__internal_0_$__cuda_sm3x_div_rn_noftz_f32_slowpath,(.L_x_57 - $__internal_0_$__cuda_sm3x_div_rn_noftz_f32_slowpath)
$__internal_0_$__cuda_sm3x_div_rn_noftz_f32_slowpath:
[----:B------:R-:W-:Y:S01]  /*4510*/  SHF.R.U32.HI R7, RZ, 0x17, R3 ;  /* 0x00000017ff077819 */ /* 0x000fe20000011603 */
[----:B------:R-:W-:Y:S01]  /*4520*/  BSSY.RECONVERGENT B2, `(.L_x_42) ;  /* 0x0000062000027945 */ /* 0x000fe20003800200 */
[----:B------:R-:W-:Y:S02]  /*4530*/  SHF.R.U32.HI R8, RZ, 0x17, R0 ;  /* 0x00000017ff087819 */ /* 0x000fe40000011600 */
[----:B------:R-:W-:Y:S02]  /*4540*/  LOP3.LUT R7, R7, 0xff, RZ, 0xc0, !PT ;  /* 0x000000ff07077812 */ /* 0x000fe400078ec0ff */
[----:B------:R-:W-:Y:S02]  /*4550*/  LOP3.LUT R9, R8, 0xff, RZ, 0xc0, !PT ;  /* 0x000000ff08097812 */ /* 0x000fe400078ec0ff */
[----:B------:R-:W-:-:S03]  /*4560*/  IADD3 R11, PT, PT, R7, -0x1, RZ ;  /* 0xffffffff070b7810 */ /* 0x000fc60007ffe0ff */
[----:B------:R-:W-:Y:S01]  /*4570*/  VIADD R10, R9, 0xffffffff ;  /* 0xffffffff090a7836 */ /* 0x000fe20000000000 */
[----:B------:R-:W-:-:S04]  /*4580*/  ISETP.GT.U32.AND P0, PT, R11, 0xfd, PT ;  /* 0x000000fd0b00780c */ /* 0x000fc80003f04070 */
[----:B------:R-:W-:-:S13]  /*4590*/  ISETP.GT.U32.OR P0, PT, R10, 0xfd, P0 ;  /* 0x000000fd0a00780c */ /* 0x000fda0000704470 */
[----:B------:R-:W-:Y:S01]  /*45a0*/  @!P0 MOV R8, RZ ;  /* 0x000000ff00088202 */ /* 0x000fe20000000f00 */
[----:B------:R-:W-:Y:S06]  /*45b0*/  @!P0 BRA `(.L_x_43) ;  /* 0x00000000005c8947 */ /* 0x000fec0003800000 */
[----:B------:R-:W-:Y:S02]  /*45c0*/  FSETP.GTU.FTZ.AND P0, PT, |R0|, +INF , PT ;  /* 0x7f8000000000780b */ /* 0x000fe40003f1c200 */
[----:B------:R-:W-:-:S04]  /*45d0*/  FSETP.GTU.FTZ.AND P1, PT, |R3|, +INF , PT ;  /* 0x7f8000000300780b */ /* 0x000fc80003f3c200 */
[----:B------:R-:W-:-:S13]  /*45e0*/  PLOP3.LUT P0, PT, P0, P1, PT, 0xf8, 0x8f ;  /* 0x00000000008f781c */ /* 0x000fda0000703f70 */
[----:B------:R-:W-:Y:S05]  /*45f0*/  @P0 BRA `(.L_x_44) ;  /* 0x00000004004c0947 */ /* 0x000fea0003800000 */
[----:B------:R-:W-:-:S13]  /*4600*/  LOP3.LUT P0, RZ, R3, 0x7fffffff, R0, 0xc8, !PT ;  /* 0x7fffffff03ff7812 */ /* 0x000fda000780c800 */
[----:B------:R-:W-:Y:S05]  /*4610*/  @!P0 BRA `(.L_x_45) ;  /* 0x00000004003c8947 */ /* 0x000fea0003800000 */
[C---:B------:R-:W-:Y:S02]  /*4620*/  FSETP.NEU.FTZ.AND P0, PT, |R0|.reuse, +INF , PT ;  /* 0x7f8000000000780b */ /* 0x040fe40003f1d200 */
[----:B------:R-:W-:Y:S02]  /*4630*/  FSETP.NEU.FTZ.AND P2, PT, |R3|, +INF , PT ;  /* 0x7f8000000300780b */ /* 0x000fe40003f5d200 */
[----:B------:R-:W-:-:S11]  /*4640*/  FSETP.NEU.FTZ.AND P1, PT, |R0|, +INF , PT ;  /* 0x7f8000000000780b */ /* 0x000fd60003f3d200 */
[----:B------:R-:W-:Y:S05]  /*4650*/  @!P2 BRA !P0, `(.L_x_45) ;  /* 0x00000004002ca947 */ /* 0x000fea0004000000 */
[----:B------:R-:W-:-:S04]  /*4660*/  LOP3.LUT P0, RZ, R0, 0x7fffffff, RZ, 0xc0, !PT ;  /* 0x7fffffff00ff7812 */ /* 0x000fc8000780c0ff */
[----:B------:R-:W-:-:S13]  /*4670*/  PLOP3.LUT P0, PT, P2, P0, PT, 0x2f, 0xf2 ;  /* 0x0000000000f2781c */ /* 0x000fda0001700577 */
[----:B------:R-:W-:Y:S05]  /*4680*/  @P0 BRA `(.L_x_46) ;  /* 0x0000000400180947 */ /* 0x000fea0003800000 */
[----:B------:R-:W-:-:S04]  /*4690*/  LOP3.LUT P0, RZ, R3, 0x7fffffff, RZ, 0xc0, !PT ;  /* 0x7fffffff03ff7812 */ /* 0x000fc8000780c0ff */
[----:B------:R-:W-:-:S13]  /*46a0*/  PLOP3.LUT P0, PT, P1, P0, PT, 0x2f, 0xf2 ;  /* 0x0000000000f2781c */ /* 0x000fda0000f00577 */
[----:B------:R-:W-:Y:S05]  /*46b0*/  @P0 BRA `(.L_x_47) ;  /* 0x0000000400000947 */ /* 0x000fea0003800000 */
[----:B------:R-:W-:Y:S02]  /*46c0*/  ISETP.GE.AND P0, PT, R10, RZ, PT ;  /* 0x000000ff0a00720c */ /* 0x000fe40003f06270 */
[----:B------:R-:W-:-:S11]  /*46d0*/  ISETP.GE.AND P1, PT, R11, RZ, PT ;  /* 0x000000ff0b00720c */ /* 0x000fd60003f26270 */
[----:B------:R-:W-:Y:S01]  /*46e0*/  @P0 MOV R8, RZ ;  /* 0x000000ff00080202 */ /* 0x000fe20000000f00 */
[----:B------:R-:W-:Y:S02]  /*46f0*/  @!P0 IMAD.MOV.U32 R8, RZ, RZ, -0x40 ;  /* 0xffffffc0ff088424 */ /* 0x000fe400078e00ff */
[----:B------:R-:W-:Y:S01]  /*4700*/  @!P0 FFMA R0, R0, 1.84467440737095516160e+19, RZ ;  /* 0x5f80000000008823 */ /* 0x000fe200000000ff */
[----:B------:R-:W-:Y:S02]  /*4710*/  @!P1 FFMA R3, R3, 1.84467440737095516160e+19, RZ ;  /* 0x5f80000003039823 */ /* 0x000fe400000000ff */
[----:B------:R-:W-:-:S07]  /*4720*/  @!P1 IADD3 R8, PT, PT, R8, 0x40, RZ ;  /* 0x0000004008089810 */ /* 0x000fce0007ffe0ff */
.L_x_43:
[----:B------:R-:W-:Y:S01]  /*4730*/  LEA R10, R7, 0xc0800000, 0x17 ;  /* 0xc0800000070a7811 */ /* 0x000fe200078eb8ff */
[----:B------:R-:W-:Y:S01]  /*4740*/  VIADD R9, R9, 0xffffff81 ;  /* 0xffffff8109097836 */ /* 0x000fe20000000000 */
[----:B------:R-:W-:Y:S02]  /*4750*/  BSSY.RECONVERGENT B3, `(.L_x_48) ;  /* 0x0000035000037945 */ /* 0x000fe40003800200 */
[----:B------:R-:W-:Y:S01]  /*4760*/  IADD3 R11, PT, PT, -R10, R3, RZ ;  /* 0x000000030a0b7210 */ /* 0x000fe20007ffe1ff */
[C---:B------:R-:W-:Y:S01]  /*4770*/  IMAD R0, R9.reuse, -0x800000, R0 ;  /* 0xff80000009007824 */ /* 0x040fe200078e0200 */
[----:B------:R-:W-:Y:S02]  /*4780*/  IADD3 R9, PT, PT, R9, 0x7f, -R7 ;  /* 0x0000007f09097810 */ /* 0x000fe40007ffe807 */
[----:B------:R-:W0:Y:S01]  /*4790*/  MUFU.RCP R3, R11 ;  /* 0x0000000b00037308 */ /* 0x000e220000001000 */
[----:B------:R-:W-:Y:S01]  /*47a0*/  FADD.FTZ R13, -R11, -RZ ;  /* 0x800000ff0b0d7221 */ /* 0x000fe20000010100 */
[----:B------:R-:W-:-:S03]  /*47b0*/  IADD3 R9, PT, PT, R9, R8, RZ ;  /* 0x0000000809097210 */ /* 0x000fc60007ffe0ff */
[----:B0-----:R-:W-:-:S04]  /*47c0*/  FFMA R10, R3, R13, 1 ;  /* 0x3f800000030a7423 */ /* 0x001fc8000000000d */
[----:B------:R-:W-:-:S04]  /*47d0*/  FFMA R3, R3, R10, R3 ;  /* 0x0000000a03037223 */ /* 0x000fc80000000003 */
[----:B------:R-:W-:-:S04]  /*47e0*/  FFMA R10, R0, R3, RZ ;  /* 0x00000003000a7223 */ /* 0x000fc800000000ff */
[----:B------:R-:W-:-:S04]  /*47f0*/  FFMA R12, R13, R10, R0 ;  /* 0x0000000a0d0c7223 */ /* 0x000fc80000000000 */
[----:B------:R-:W-:-:S04]  /*4800*/  FFMA R10, R3, R12, R10 ;  /* 0x0000000c030a7223 */ /* 0x000fc8000000000a */
[----:B------:R-:W-:-:S04]  /*4810*/  FFMA R13, R13, R10, R0 ;  /* 0x0000000a0d0d7223 */ /* 0x000fc80000000000 */
[----:B------:R-:W-:-:S05]  /*4820*/  FFMA R0, R3, R13, R10 ;  /* 0x0000000d03007223 */ /* 0x000fca000000000a */
[----:B------:R-:W-:-:S04]  /*4830*/  SHF.R.U32.HI R7, RZ, 0x17, R0 ;  /* 0x00000017ff077819 */ /* 0x000fc80000011600 */
[----:B------:R-:W-:-:S04]  /*4840*/  LOP3.LUT R7, R7, 0xff, RZ, 0xc0, !PT ;  /* 0x000000ff07077812 */ /* 0x000fc800078ec0ff */
[----:B------:R-:W-:-:S05]  /*4850*/  IADD3 R11, PT, PT, R7, R9, RZ ;  /* 0x00000009070b7210 */ /* 0x000fca0007ffe0ff */
[----:B------:R-:W-:-:S05]  /*4860*/  VIADD R7, R11, 0xffffffff ;  /* 0xffffffff0b077836 */ /* 0x000fca0000000000 */
[----:B------:R-:W-:-:S13]  /*4870*/  ISETP.GE.U32.AND P0, PT, R7, 0xfe, PT ;  /* 0x000000fe0700780c */ /* 0x000fda0003f06070 */
[----:B------:R-:W-:Y:S05]  /*4880*/  @!P0 BRA `(.L_x_49) ;  /* 0x0000000000808947 */ /* 0x000fea0003800000 */
[----:B------:R-:W-:-:S13]  /*4890*/  ISETP.GT.AND P0, PT, R11, 0xfe, PT ;  /* 0x000000fe0b00780c */ /* 0x000fda0003f04270 */
[----:B------:R-:W-:Y:S05]  /*48a0*/  @P0 BRA `(.L_x_50) ;  /* 0x00000000006c0947 */ /* 0x000fea0003800000 */
[----:B------:R-:W-:-:S13]  /*48b0*/  ISETP.GE.AND P0, PT, R11, 0x1, PT ;  /* 0x000000010b00780c */ /* 0x000fda0003f06270 */
[----:B------:R-:W-:Y:S05]  /*48c0*/  @P0 BRA `(.L_x_51) ;  /* 0x0000000000740947 */ /* 0x000fea0003800000 */
[----:B------:R-:W-:Y:S02]  /*48d0*/  ISETP.GE.AND P0, PT, R11, -0x18, PT ;  /* 0xffffffe80b00780c */ /* 0x000fe40003f06270 */
[----:B------:R-:W-:-:S11]  /*48e0*/  LOP3.LUT R0, R0, 0x80000000, RZ, 0xc0, !PT ;  /* 0x8000000000007812 */ /* 0x000fd600078ec0ff */
[----:B------:R-:W-:Y:S05]  /*48f0*/  @!P0 BRA `(.L_x_51) ;  /* 0x0000000000688947 */ /* 0x000fea0003800000 */
[-CC-:B------:R-:W-:Y:S01]  /*4900*/  FFMA.RZ R7, R3, R13.reuse, R10.reuse ;  /* 0x0000000d03077223 */ /* 0x180fe2000000c00a */
[C---:B------:R-:W-:Y:S02]  /*4910*/  ISETP.NE.AND P2, PT, R11.reuse, RZ, PT ;  /* 0x000000ff0b00720c */ /* 0x040fe40003f45270 */
[----:B------:R-:W-:Y:S02]  /*4920*/  ISETP.NE.AND P1, PT, R11, RZ, PT ;  /* 0x000000ff0b00720c */ /* 0x000fe40003f25270 */
[----:B------:R-:W-:Y:S01]  /*4930*/  LOP3.LUT R8, R7, 0x7fffff, RZ, 0xc0, !PT ;  /* 0x007fffff07087812 */ /* 0x000fe200078ec0ff */
[CCC-:B------:R-:W-:Y:S01]  /*4940*/  FFMA.RP R7, R3.reuse, R13.reuse, R10.reuse ;  /* 0x0000000d03077223 */ /* 0x1c0fe2000000800a */
[----:B------:R-:W-:Y:S01]  /*4950*/  FFMA.RM R10, R3, R13, R10 ;  /* 0x0000000d030a7223 */ /* 0x000fe2000000400a */
[----:B------:R-:W-:Y:S02]  /*4960*/  IADD3 R3, PT, PT, R11, 0x20, RZ ;  /* 0x000000200b037810 */ /* 0x000fe40007ffe0ff */
[----:B------:R-:W-:-:S02]  /*4970*/  LOP3.LUT R8, R8, 0x800000, RZ, 0xfc, !PT ;  /* 0x0080000008087812 */ /* 0x000fc400078efcff */
[----:B------:R-:W-:Y:S02]  /*4980*/  IADD3 R9, PT, PT, -R11, RZ, RZ ;  /* 0x000000ff0b097210 */ /* 0x000fe40007ffe1ff */
[----:B------:R-:W-:Y:S02]  /*4990*/  SHF.L.U32 R3, R8, R3, RZ ;  /* 0x0000000308037219 */ /* 0x000fe400000006ff */
[----:B------:R-:W-:Y:S02]  /*49a0*/  FSETP.NEU.FTZ.AND P0, PT, R7, R10, PT ;  /* 0x0000000a0700720b */ /* 0x000fe40003f1d000 */
[----:B------:R-:W-:Y:S02]  /*49b0*/  SEL R7, R9, RZ, P2 ;  /* 0x000000ff09077207 */ /* 0x000fe40001000000 */
[----:B------:R-:W-:Y:S02]  /*49c0*/  ISETP.NE.AND P1, PT, R3, RZ, P1 ;  /* 0x000000ff0300720c */ /* 0x000fe40000f25270 */
[----:B------:R-:W-:-:S02]  /*49d0*/  SHF.R.U32.HI R7, RZ, R7, R8 ;  /* 0x00000007ff077219 */ /* 0x000fc40000011608 */
[----:B------:R-:W-:Y:S02]  /*49e0*/  PLOP3.LUT P0, PT, P0, P1, PT, 0xf8, 0x8f ;  /* 0x00000000008f781c */ /* 0x000fe40000703f70 */
[----:B------:R-:W-:Y:S02]  /*49f0*/  SHF.R.U32.HI R8, RZ, 0x1, R7 ;  /* 0x00000001ff087819 */ /* 0x000fe40000011607 */
[----:B------:R-:W-:-:S04]  /*4a00*/  SEL R3, RZ, 0x1, !P0 ;  /* 0x00000001ff037807 */ /* 0x000fc80004000000 */
[----:B------:R-:W-:-:S04]  /*4a10*/  LOP3.LUT R10, R3, 0x1, R8, 0xf8, !PT ;  /* 0x00000001030a7812 */ /* 0x000fc800078ef808 */
[----:B------:R-:W-:-:S05]  /*4a20*/  LOP3.LUT R7, R10, R7, RZ, 0xc0, !PT ;  /* 0x000000070a077212 */ /* 0x000fca00078ec0ff */
[----:B------:R-:W-:-:S05]  /*4a30*/  IMAD.IADD R7, R8, 0x1, R7 ;  /* 0x0000000108077824 */ /* 0x000fca00078e0207 */
[----:B------:R-:W-:Y:S01]  /*4a40*/  LOP3.LUT R0, R7, R0, RZ, 0xfc, !PT ;  /* 0x0000000007007212 */ /* 0x000fe200078efcff */
[----:B------:R-:W-:Y:S06]  /*4a50*/  BRA `(.L_x_51) ;  /* 0x0000000000107947 */ /* 0x000fec0003800000 */
.L_x_50:
[----:B------:R-:W-:-:S04]  /*4a60*/  LOP3.LUT R0, R0, 0x80000000, RZ, 0xc0, !PT ;  /* 0x8000000000007812 */ /* 0x000fc800078ec0ff */
[----:B------:R-:W-:Y:S01]  /*4a70*/  LOP3.LUT R0, R0, 0x7f800000, RZ, 0xfc, !PT ;  /* 0x7f80000000007812 */ /* 0x000fe200078efcff */
[----:B------:R-:W-:Y:S06]  /*4a80*/  BRA `(.L_x_51) ;  /* 0x0000000000047947 */ /* 0x000fec0003800000 */
.L_x_49:
[----:B------:R-:W-:-:S07]  /*4a90*/  LEA R0, R9, R0, 0x17 ;  /* 0x0000000009007211 */ /* 0x000fce00078eb8ff */
.L_x_51:
[----:B------:R-:W-:Y:S05]  /*4aa0*/  BSYNC.RECONVERGENT B3 ;  /* 0x0000000000037941 */ /* 0x000fea0003800200 */
.L_x_48:
[----:B------:R-:W-:Y:S05]  /*4ab0*/  BRA `(.L_x_52) ;  /* 0x0000000000207947 */ /* 0x000fea0003800000 */
.L_x_47:
[----:B------:R-:W-:-:S04]  /*4ac0*/  LOP3.LUT R0, R3, 0x80000000, R0, 0x48, !PT ;  /* 0x8000000003007812 */ /* 0x000fc800078e4800 */
[----:B------:R-:W-:Y:S01]  /*4ad0*/  LOP3.LUT R0, R0, 0x7f800000, RZ, 0xfc, !PT ;  /* 0x7f80000000007812 */ /* 0x000fe200078efcff */
[----:B------:R-:W-:Y:S06]  /*4ae0*/  BRA `(.L_x_52) ;  /* 0x0000000000147947 */ /* 0x000fec0003800000 */
.L_x_46:
[----:B------:R-:W-:Y:S01]  /*4af0*/  LOP3.LUT R0, R3, 0x80000000, R0, 0x48, !PT ;  /* 0x8000000003007812 */ /* 0x000fe200078e4800 */
[----:B------:R-:W-:Y:S06]  /*4b00*/  BRA `(.L_x_52) ;  /* 0x00000000000c7947 */ /* 0x000fec0003800000 */
.L_x_45:
[----:B------:R-:W0:Y:S01]  /*4b10*/  MUFU.RSQ R0, -QNAN ;  /* 0xffc0000000007908 */ /* 0x000e220000001400 */
[----:B------:R-:W-:Y:S05]  /*4b20*/  BRA `(.L_x_52) ;  /* 0x0000000000047947 */ /* 0x000fea0003800000 */
.L_x_44:
[----:B------:R-:W-:-:S07]  /*4b30*/  FADD.FTZ R0, R0, R3 ;  /* 0x0000000300007221 */ /* 0x000fce0000010000 */
.L_x_52:
[----:B------:R-:W-:Y:S05]  /*4b40*/  BSYNC.RECONVERGENT B2 ;  /* 0x0000000000027941 */ /* 0x000fea0003800200 */
.L_x_42:
[----:B------:R-:W-:-:S04]  /*4b50*/  HFMA2 R7, -RZ, RZ, 0, 0 ;  /* 0x00000000ff077431 */ /* 0x000fc800000001ff */
[----:B0-----:R-:W-:Y:S05]  /*4b60*/  RET.REL.NODEC R6 `(_ZN3cub18CUB_300001_SM_10006detail8for_each13static_kernelINS2_12policy_hub_t12policy_500_tElNS2_12op_wrapper_tIl6SmoothN6thrust24THRUST_300001_SM_1000_NS17counting_iteratorIfNS9_11use_defaultESB_SB_EEEEEEvT0_T1_) ;  /* 0xffffffb406247950 */ /* 0x001fea0003c3ffff */
.L_x_53:
[----:B------:R-:W-:-:S00]  /*4b70*/  BRA `(.L_x_53) ;  /* 0xfffffffc00fc7947 */ /* 0x000fc0000383ffff */
[----:B------:R-:W-:-:S00]  /*4b80*/  NOP ;  /* 0x0000000000007918 */ /* 0x000fc00000000000 */
[----:B------:R-:W-:-:S00]  /*4b90*/  NOP ;  /* 0x0000000000007918 */ /* 0x000fc00000000000 */
[----:B------:R-:W-:-:S00]  /*4ba0*/  NOP ;  /* 0x0000000000007918 */ /* 0x000fc00000000000 */
[----:B------:R-:W-:-:S00]  /*4bb0*/  NOP ;  /* 0x0000000000007918 */ /* 0x000fc00000000000 */
[----:B------:R-:W-:-:S00]  /*4bc0*/  NOP ;  /* 0x0000000000007918 */ /* 0x000fc00000000000 */
[----:B------:R-:W-:-:S00]  /*4bd0*/  NOP ;  /* 0x0000000000007918 */ /* 0x000fc00000000000 */
[----:B------:R-:W-:-:S00]  /*4be0*/  NOP ;  /* 0x0000000000007918 */ /* 0x000fc00000000000 */
[----:B------:R-:W-:-:S00]  /*4bf0*/  NOP ;  /* 0x0000000000007918 */ /* 0x000fc00000000000 */
.L_x_57:


//--------------------- .text._ZN3cub18CUB_300001_SM_10006detail8for_each13static_kernelINS2_12policy_hub_t12policy_500_tEmN6thrust24THRUST_300001_SM_1000_NS8cuda_cub20__uninitialized_fill7functorINS7_10device_ptrIfEEfEEEEvT0_T1_ --------------------------
	.section	.text._ZN3cub18CUB_300001_SM_10006detail8for_each13static_kernelINS2_12policy_hub_t12policy_500_tEmN6thrust24THRUST_300001_SM_1000_NS8cuda_cub20__uninitialized_fill7functorINS7_10device_ptrIfEEfEEEEvT0_T1_,"ax",@progbits
	.align	128
        .global         _ZN3cub18CUB_300001_SM_10006detail8for_each13static_kernelINS2_12policy_hub_t12policy_500_tEmN6thrust24THRUST_300001_SM_1000_NS8cuda_cub20__uninitialized_fill7functorINS7_10device_ptrIfEEfEEEEvT0_T1_
        .type           _ZN3cub18CUB_300001_SM_10006detail8for_each13static_kernelINS2_12policy_hub_t12policy_500_tEmN6thrust24THRUST_300001_SM_1000_NS8cuda_cub20__uninitialized_fill7functorINS7_10device_ptrIfEEfEEEEvT0_T1_,@function
        .size           _ZN3cub18CUB_300001_SM_10006detail8for_each13static_kernelINS2_12policy_hub_t12policy_500_tEmN6thrust24THRUST_300001_SM_1000_NS8cuda_cub20__uninitialized_fill7functorINS7_10device_ptrIfEEfEEEEvT0_T1_,(.L_x_59 - _ZN3cub18CUB_300001_SM_10006detail8for_each13static_kernelINS2_12policy_hub_t12policy_500_tEmN6thrust24THRUST_300001_SM_1000_NS8cuda_cub20__uninitialized_fill7functorINS7_10device_ptrIfEEfEEEEvT0_T1_)
        .other          _ZN3cub18CUB_300001_SM_10006detail8for_each13static_kernelINS2_12policy_hub_t12policy_500_tEmN6thrust24THRUST_300001_SM_1000_NS8cuda_cub20__uninitialized_fill7functorINS7_10device_ptrIfEEfEEEEvT0_T1_,@"STO_CUDA_ENTRY STV_DEFAULT"
_ZN3cub18CUB_300001_SM_10006detail8for_each13static_kernelINS2_12policy_hub_t12policy_500_tEmN6thrust24THRUST_300001_SM_1000_NS8cuda_cub20__uninitialized_fill7functorINS7_10device_ptrIfEEfEEEEvT0_T1_:
.text._ZN3cub18CUB_300001_SM_10006detail8for_each13static_kernelINS2_12policy_hub_t12policy_500_tEmN6thrust24THRUST_300001_SM_1000_NS8cuda_cub20__uninitialized_fill7functorINS7_10device_ptrIfEEfEEEEvT0_T1_:
        /* <DEDUP_REMOVED lines=8> */
[----:B------:R-:W-:-:S09]  /*0080*/  UISETP.GE.U32.AND.EX UP0, UPT, UR7, URZ, UPT, UP0 ;  /* 0x000000ff0700728c */ /* 0x000fd2000bf06100 */
[----:B--2---:R-:W-:Y:S05]  /*0090*/  BRA.U !UP0, `(.L_x_54) ;  /* 0x0000000108287547 */ /* 0x004fea000b800000 */
[----:B------:R-:W0:Y:S01]  /*00a0*/  S2R R0, SR_TID.X ;  /* 0x0000000000007919 */ /* 0x000e220000002100 */
[----:B------:R-:W1:Y:S01]  /*00b0*/  LDCU.64 UR6, c[0x0][0x388] ;  /* 0x00007100ff0677ac */ /* 0x000e620008000a00 */
[----:B------:R-:W2:Y:S01]  /*00c0*/  LDC R5, c[0x0][0x390] ;  /* 0x0000e400ff057b82 */ /* 0x000ea20000000800 */
[----:B0-----:R-:W-:-:S05]  /*00d0*/  IADD3 R0, P0, PT, R0, UR4, RZ ;  /* 0x0000000400007c10 */ /* 0x001fca000ff1e0ff */
[----:B------:R-:W-:Y:S01]  /*00e0*/  IMAD.X R3, RZ, RZ, UR5, P0 ;  /* 0x00000005ff037e24 */ /* 0x000fe200080e06ff */
[----:B-1----:R-:W-:-:S04]  /*00f0*/  LEA R2, P0, R0, UR6, 0x2 ;  /* 0x0000000600027c11 */ /* 0x002fc8000f8010ff */
[----:B------:R-:W-:-:S05]  /*0100*/  LEA.HI.X R3, R0, UR7, R3, 0x2, P0 ;  /* 0x0000000700037c11 */ /* 0x000fca00080f1403 */
[----:B--2---:R-:W-:Y:S04]  /*0110*/  STG.E desc[UR8][R2.64], R5 ;  /* 0x0000000502007986 */ /* 0x004fe8000c101908 */
[----:B------:R-:W-:Y:S01]  /*0120*/  STG.E desc[UR8][R2.64+0x400], R5 ;  /* 0x0004000502007986 */ /* 0x000fe2000c101908 */
[----:B------:R-:W-:Y:S05]  /*0130*/  EXIT ;  /* 0x000000000000794d */ /* 0x000fea0003800000 */
.L_x_54:
[----:B------:R-:W0:Y:S01]  /*0140*/  S2R R0, SR_TID.X ;  /* 0x0000000000007919 */ /* 0x000e220000002100 */
[----:B------:R-:W-:Y:S01]  /*0150*/  IMAD.U32 R2, RZ, RZ, UR7 ;  /* 0x00000007ff027e24 */ /* 0x000fe2000f8e00ff */
[----:B------:R-:W1:Y:S01]  /*0160*/  LDCU.64 UR10, c[0x0][0x388] ;  /* 0x00007100ff0a77ac */ /* 0x000e620008000a00 */
[----:B------:R-:W-:Y:S01]  /*0170*/  IMAD.U32 R4, RZ, RZ, UR7 ;  /* 0x00000007ff047e24 */ /* 0x000fe2000f8e00ff */
[----:B0-----:R-:W-:-:S04]  /*0180*/  ISETP.LT.U32.AND P0, PT, R0, UR6, PT ;  /* 0x0000000600007c0c */ /* 0x001fc8000bf01070 */
[----:B------:R-:W-:Y:S01]  /*0190*/  ISETP.GT.U32.AND.EX P0, PT, R2, RZ, PT, P0 ;  /* 0x000000ff0200720c */ /* 0x000fe20003f04100 */
[C---:B------:R-:W-:Y:S01]  /*01a0*/  VIADD R2, R0.reuse, 0x100 ;  /* 0x0000010000027836 */ /* 0x040fe20000000000 */
[----:B------:R-:W-:-:S04]  /*01b0*/  IADD3 R0, P2, PT, R0, UR4, RZ ;  /* 0x0000000400007c10 */ /* 0x000fc8000ff5e0ff */
[----:B------:R-:W-:Y:S01]  /*01c0*/  ISETP.LT.U32.AND P1, PT, R2, UR6, PT ;  /* 0x0000000602007c0c */ /* 0x000fe2000bf21070 */
[----:B------:R-:W-:Y:S01]  /*01d0*/  IMAD.X R3, RZ, RZ, UR5, P2 ;  /* 0x00000005ff037e24 */ /* 0x000fe200090e06ff */
[----:B-1----:R-:W-:Y:S02]  /*01e0*/  LEA R2, P2, R0, UR10, 0x2 ;  /* 0x0000000a00027c11 */ /* 0x002fe4000f8410ff */
[----:B------:R-:W-:Y:S02]  /*01f0*/  ISETP.GT.U32.AND.EX P1, PT, R4, RZ, PT, P1 ;  /* 0x000000ff0400720c */ /* 0x000fe40003f24110 */
[----:B------:R-:W-:Y:S01]  /*0200*/  LEA.HI.X R3, R0, UR11, R3, 0x2, P2 ;  /* 0x0000000b00037c11 */ /* 0x000fe200090f1403 */
[----:B------:R-:W0:Y:S04]  /*0210*/  @P0 LDC R5, c[0x0][0x390] ;  /* 0x0000e400ff050b82 */ /* 0x000e280000000800 */
[----:B0-----:R0:W-:Y:S06]  /*0220*/  @P0 STG.E desc[UR8][R2.64], R5 ;  /* 0x0000000502000986 */ /* 0x0011ec000c101908 */
[----:B------:R-:W-:Y:S05]  /*0230*/  @!P1 EXIT ;  /* 0x000000000000994d */ /* 0x000fea0003800000 */
[----:B0-----:R-:W0:Y:S02]  /*0240*/  LDC R5, c[0x0][0x390] ;  /* 0x0000e400ff057b82 */ /* 0x001e240000000800 */
[----:B0-----:R-:W-:Y:S01]  /*0250*/  STG.E desc[UR8][R2.64+0x400], R5 ;  /* 0x0004000502007986 */ /* 0x001fe2000c101908 */
[----:B------:R-:W-:Y:S05]  /*0260*/  EXIT ;  /* 0x000000000000794d */ /* 0x000fea0003800000 */
.L_x_55:
        /* <DEDUP_REMOVED lines=9> */
.L_x_59:


//--------------------- .text._ZN3cub18CUB_300001_SM_10006detail11EmptyKernelIvEEvv --------------------------
	.section	.text._ZN3cub18CUB_300001_SM_10006detail11EmptyKernelIvEEvv,"ax",@progbits
	.align	128
        .global         _ZN3cub18CUB_300001_SM_10006detail11EmptyKernelIvEEvv
        .type           _ZN3cub18CUB_300001_SM_10006detail11EmptyKernelIvEEvv,@function
        .size           _ZN3cub18CUB_300001_SM_10006detail11EmptyKernelIvEEvv,(.L_x_60 - _ZN3cub18CUB_300001_SM_10006detail11EmptyKernelIvEEvv)
        .other          _ZN3cub18CUB_300001_SM_10006detail11EmptyKernelIvEEvv,@"STO_CUDA_ENTRY STV_DEFAULT"
_ZN3cub18CUB_300001_SM_10006detail11EmptyKernelIvEEvv:
.text._ZN3cub18CUB_300001_SM_10006detail11EmptyKernelIvEEvv:
[----:B------:R-:W-:Y:S01]  /*0000*/  LDC R1, c[0x0][0x37c] ;  /* 0x0000df00ff017b82 */ /* 0x000fe20000000800 */
[----:B------:R-:W-:Y:S05]  /*0010*/  EXIT ;  /* 0x000000000000794d */ /* 0x000fea0003800000 */
.L_x_56:
        /* <DEDUP_REMOVED lines=14> */
.L_x_60:


//--------------------- .nv.shared.reserved.0     --------------------------
	.section	.nv.shared.reserved.0,"aw",@nobits
	.weak		__nv_reservedSMEM_offset_0_alias
	.size		__nv_reservedSMEM_offset_0_alias, 0, 64
	.other		__nv_reservedSMEM_offset_0_alias,@"STO_CUDA_RESERVED_SHARED STV_DEFAULT"
__nv_reservedSMEM_offset_0_alias:
	.zero		0
	.zero		64


//--------------------- .nv.global                --------------------------
	.section	.nv.global,"aw",@nobits
.nv.global:
	.type		_ZN34_INTERNAL_91c0d1ca_4_k_cu_2cf8e89a6thrust24THRUST_300001_SM_1000_NS3seqE,@object
	.size		_ZN34_INTERNAL_91c0d1ca_4_k_cu_2cf8e89a6thrust24THRUST_300001_SM_1000_NS3seqE,(_ZN34_INTERNAL_91c0d1ca_4_k_cu_2cf8e89a4cuda3std3__48in_placeE - _ZN34_INTERNAL_91c0d1ca_4_k_cu_2cf8e89a6thrust24THRUST_300001_SM_1000_NS3seqE)
_ZN34_INTERNAL_91c0d1ca_4_k_cu_2cf8e89a6thrust24THRUST_300001_SM_1000_NS3seqE:
	.zero		1
	.type		_ZN34_INTERNAL_91c0d1ca_4_k_cu_2cf8e89a4cuda3std3__48in_placeE,@object
	.size		_ZN34_INTERNAL_91c0d1ca_4_k_cu_2cf8e89a4cuda3std3__48in_placeE,(_ZN34_INTERNAL_91c0d1ca_4_k_cu_2cf8e89a4cuda3std6ranges3__45__cpo4sizeE - _ZN34_INTERNAL_91c0d1ca_4_k_cu_2cf8e89a4cuda3std3__48in_placeE)
_ZN34_INTERNAL_91c0d1ca_4_k_cu_2cf8e89a4cuda3std3__48in_placeE:
	.zero		1
	.type		_ZN34_INTERNAL_91c0d1ca_4_k_cu_2cf8e89a4cuda3std6ranges3__45__cpo4sizeE,@object
	.size		_ZN34_INTERNAL_91c0d1ca_4_k_cu_2cf8e89a4cuda3std6ranges3__45__cpo4sizeE,(_ZN34_INTERNAL_91c0d1ca_4_k_cu_2cf8e89a6thrust24THRUST_300001_SM_1000_NS12placeholders2_3E - _ZN34_INTERNAL_91c0d1ca_4_k_cu_2cf8e89a4cuda3std6ranges3__45__cpo4sizeE)
_ZN34_INTERNAL_91c0d1ca_4_k_cu_2cf8e89a4cuda3std6ranges3__45__cpo4sizeE:
	.zero		1
	.type		_ZN34_INTERNAL_91c0d1ca_4_k_cu_2cf8e89a6thrust24THRUST_300001_SM_1000_NS12placeholders2_3E,@object
	.size		_ZN34_INTERNAL_91c0d1ca_4_k_cu_2cf8e89a6thrust24THRUST_300001_SM_1000_NS12placeholders2_3E,(_ZN34_INTERNAL_91c0d1ca_4_k_cu_2cf8e89a4cuda3std3__45__cpo6cbeginE - _ZN34_INTERNAL_91c0d1ca_4_k_cu_2cf8e89a6thrust24THRUST_300001_SM_1000_NS12placeholders2_3E)
_ZN34_INTERNAL_91c0d1ca_4_k_cu_2cf8e89a6thrust24THRUST_300001_SM_1000_NS12placeholders2_3E:
	.zero		1
	.type		_ZN34_INTERNAL_91c0d1ca_4_k_cu_2cf8e89a4cuda3std3__45__cpo6cbeginE,@object
	.size		_ZN34_INTERNAL_91c0d1ca_4_k_cu_2cf8e89a4cuda3std3__45__cpo6cbeginE,(_ZN34_INTERNAL_91c0d1ca_4_k_cu_2cf8e89a4cuda3std6ranges3__45__cpo6cbeginE - _ZN34_INTERNAL_91c0d1ca_4_k_cu_2cf8e89a4cuda3std3__45__cpo6cbeginE)
_ZN34_INTERNAL_91c0d1ca_4_k_cu_2cf8e89a4cuda3std3__45__cpo6cbeginE:
	.zero		1
	.type		_ZN34_INTERNAL_91c0d1ca_4_k_cu_2cf8e89a4cuda3std6ranges3__45__cpo6cbeginE,@object
	.size		_ZN34_INTERNAL_91c0d1ca_4_k_cu_2cf8e89a4cuda3std6ranges3__45__cpo6cbeginE,(_ZN34_INTERNAL_91c0d1ca_4_k_cu_2cf8e89a6thrust24THRUST_300001_SM_1000_NS12placeholders2_7E - _ZN34_INTERNAL_91c0d1ca_4_k_cu_2cf8e89a4cuda3std6ranges3__45__cpo6cbeginE)
_ZN34_INTERNAL_91c0d1ca_4_k_cu_2cf8e89a4cuda3std6ranges3__45__cpo6cbeginE:
	.zero		1
	.type		_ZN34_INTERNAL_91c0d1ca_4_k_cu_2cf8e89a6thrust24THRUST_300001_SM_1000_NS12placeholders2_7E,@object
	.size		_ZN34_INTERNAL_91c0d1ca_4_k_cu_2cf8e89a6thrust24THRUST_300001_SM_1000_NS12placeholders2_7E,(_ZN34_INTERNAL_91c0d1ca_4_k_cu_2cf8e89a4cuda3std3__45__cpo7crbeginE - _ZN34_INTERNAL_91c0d1ca_4_k_cu_2cf8e89a6thrust24THRUST_300001_SM_1000_NS12placeholders2_7E)
_ZN34_INTERNAL_91c0d1ca_4_k_cu_2cf8e89a6thrust24THRUST_300001_SM_1000_NS12placeholders2_7E:
	.zero		1
	.type		_ZN34_INTERNAL_91c0d1ca_4_k_cu_2cf8e89a4cuda3std3__45__cpo7crbeginE,@object
	.size		_ZN34_INTERNAL_91c0d1ca_4_k_cu_2cf8e89a4cuda3std3__45__cpo7crbeginE,(_ZN34_INTERNAL_91c0d1ca_4_k_cu_2cf8e89a4cuda3std6ranges3__45__cpo4nextE - _ZN34_INTERNAL_91c0d1ca_4_k_cu_2cf8e89a4cuda3std3__45__cpo7crbeginE)
_ZN34_INTERNAL_91c0d1ca_4_k_cu_2cf8e89a4cuda3std3__45__cpo7crbeginE:
	.zero		1
	.type		_ZN34_INTERNAL_91c0d1ca_4_k_cu_2cf8e89a4cuda3std6ranges3__45__cpo4nextE,@object
	.size		_ZN34_INTERNAL_91c0d1ca_4_k_cu_2cf8e89a4cuda3std6ranges3__45__cpo4nextE,(_ZN34_INTERNAL_91c0d1ca_4_k_cu_2cf8e89a4cuda3std6ranges3__45__cpo4swapE - _ZN34_INTERNAL_91c0d1ca_4_k_cu_2cf8e89a4cuda3std6ranges3__45__cpo4nextE)
_ZN34_INTERNAL_91c0d1ca_4_k_cu_2cf8e89a4cuda3std6ranges3__45__cpo4nextE:
	.zero		1
	.type		_ZN34_INTERNAL_91c0d1ca_4_k_cu_2cf8e89a4cuda3std6ranges3__45__cpo4swapE,@object
	.size		_ZN34_INTERNAL_91c0d1ca_4_k_cu_2cf8e89a4cuda3std6ranges3__45__cpo4swapE,(_ZN34_INTERNAL_91c0d1ca_4_k_cu_2cf8e89a6thrust24THRUST_300001_SM_1000_NS8cuda_cub10par_nosyncE - _ZN34_INTERNAL_91c0d1ca_4_k_cu_2cf8e89a4cuda3std6ranges3__45__cpo4swapE)
_ZN34_INTERNAL_91c0d1ca_4_k_cu_2cf8e89a4cuda3std6ranges3__45__cpo4swapE:
	.zero		1
	.type		_ZN34_INTERNAL_91c0d1ca_4_k_cu_2cf8e89a6thrust24THRUST_300001_SM_1000_NS8cuda_cub10par_nosyncE,@object
	.size		_ZN34_INTERNAL_91c0d1ca_4_k_cu_2cf8e89a6thrust24THRUST_300001_SM_1000_NS8cuda_cub10par_nosyncE,(_ZN34_INTERNAL_91c0d1ca_4_k_cu_2cf8e89a6thrust24THRUST_300001_SM_1000_NS12placeholders2_9E - _ZN34_INTERNAL_91c0d1ca_4_k_cu_2cf8e89a6thrust24THRUST_300001_SM_1000_NS8cuda_cub10par_nosyncE)
_ZN34_INTERNAL_91c0d1ca_4_k_cu_2cf8e89a6thrust24THRUST_300001_SM_1000_NS8cuda_cub10par_nosyncE:
	.zero		1
	.type		_ZN34_INTERNAL_91c0d1ca_4_k_cu_2cf8e89a6thrust24THRUST_300001_SM_1000_NS12placeholders2_9E,@object
	.size		_ZN34_INTERNAL_91c0d1ca_4_k_cu_2cf8e89a6thrust24THRUST_300001_SM_1000_NS12placeholders2_9E,(_ZN34_INTERNAL_91c0d1ca_4_k_cu_2cf8e89a4cuda3std3__436_GLOBAL__N__91c0d1ca_4_k_cu_2cf8e89a6ignoreE - _ZN34_INTERNAL_91c0d1ca_4_k_cu_2cf8e89a6thrust24THRUST_300001_SM_1000_NS12placeholders2_9E)
_ZN34_INTERNAL_91c0d1ca_4_k_cu_2cf8e89a6thrust24THRUST_300001_SM_1000_NS12placeholders2_9E:
	.zero		1
	.type		_ZN34_INTERNAL_91c0d1ca_4_k_cu_2cf8e89a4cuda3std3__436_GLOBAL__N__91c0d1ca_4_k_cu_2cf8e89a6ignoreE,@object
	.size		_ZN34_INTERNAL_91c0d1ca_4_k_cu_2cf8e89a4cuda3std3__436_GLOBAL__N__91c0d1ca_4_k_cu_2cf8e89a6ignoreE,(_ZN34_INTERNAL_91c0d1ca_4_k_cu_2cf8e89a4cuda3std6ranges3__45__cpo4dataE - _ZN34_INTERNAL_91c0d1ca_4_k_cu_2cf8e89a4cuda3std3__436_GLOBAL__N__91c0d1ca_4_k_cu_2cf8e89a6ignoreE)
_ZN34_INTERNAL_91c0d1ca_4_k_cu_2cf8e89a4cuda3std3__436_GLOBAL__N__91c0d1ca_4_k_cu_2cf8e89a6ignoreE:
	.zero		1
	.type		_ZN34_INTERNAL_91c0d1ca_4_k_cu_2cf8e89a4cuda3std6ranges3__45__cpo4dataE,@object
	.size		_ZN34_INTERNAL_91c0d1ca_4_k_cu_2cf8e89a4cuda3std6ranges3__45__cpo4dataE,(_ZN34_INTERNAL_91c0d1ca_4_k_cu_2cf8e89a6thrust24THRUST_300001_SM_1000_NS12placeholders2_1E - _ZN34_INTERNAL_91c0d1ca_4_k_cu_2cf8e89a4cuda3std6ranges3__45__cpo4dataE)
_ZN34_INTERNAL_91c0d1ca_4_k_cu_2cf8e89a4cuda3std6ranges3__45__cpo4dataE:
	.zero		1
	.type		_ZN34_INTERNAL_91c0d1ca_4_k_cu_2cf8e89a6thrust24THRUST_300001_SM_1000_NS12placeholders2_1E,@object
	.size		_ZN34_INTERNAL_91c0d1ca_4_k_cu_2cf8e89a6thrust24THRUST_300001_SM_1000_NS12placeholders2_1E,(_ZN34_INTERNAL_91c0d1ca_4_k_cu_2cf8e89a4cuda3std3__45__cpo5beginE - _ZN34_INTERNAL_91c0d1ca_4_k_cu_2cf8e89a6thrust24THRUST_300001_SM_1000_NS12placeholders2_1E)
_ZN34_INTERNAL_91c0d1ca_4_k_cu_2cf8e89a6thrust24THRUST_300001_SM_1000_NS12placeholders2_1E:
	.zero		1
	.type		_ZN34_INTERNAL_91c0d1ca_4_k_cu_2cf8e89a4cuda3std3__45__cpo5beginE,@object
	.size		_ZN34_INTERNAL_91c0d1ca_4_k_cu_2cf8e89a4cuda3std3__45__cpo5beginE,(_ZN34_INTERNAL_91c0d1ca_4_k_cu_2cf8e89a4cuda3std6ranges3__45__cpo5beginE - _ZN34_INTERNAL_91c0d1ca_4_k_cu_2cf8e89a4cuda3std3__45__cpo5beginE)
_ZN34_INTERNAL_91c0d1ca_4_k_cu_2cf8e89a4cuda3std3__45__cpo5beginE:
	.zero		1
	.type		_ZN34_INTERNAL_91c0d1ca_4_k_cu_2cf8e89a4cuda3std6ranges3__45__cpo5beginE,@object
	.size		_ZN34_INTERNAL_91c0d1ca_4_k_cu_2cf8e89a4cuda3std6ranges3__45__cpo5beginE,(_ZN34_INTERNAL_91c0d1ca_4_k_cu_2cf8e89a6thrust24THRUST_300001_SM_1000_NS12placeholders2_5E - _ZN34_INTERNAL_91c0d1ca_4_k_cu_2cf8e89a4cuda3std6ranges3__45__cpo5beginE)
_ZN34_INTERNAL_91c0d1ca_4_k_cu_2cf8e89a4cuda3std6ranges3__45__cpo5beginE:
	.zero		1
	.type		_ZN34_INTERNAL_91c0d1ca_4_k_cu_2cf8e89a6thrust24THRUST_300001_SM_1000_NS12placeholders2_5E,@object
	.size		_ZN34_INTERNAL_91c0d1ca_4_k_cu_2cf8e89a6thrust24THRUST_300001_SM_1000_NS12placeholders2_5E,(_ZN34_INTERNAL_91c0d1ca_4_k_cu_2cf8e89a4cuda3std3__45__cpo6rbeginE - _ZN34_INTERNAL_91c0d1ca_4_k_cu_2cf8e89a6thrust24THRUST_300001_SM_1000_NS12placeholders2_5E)
_ZN34_INTERNAL_91c0d1ca_4_k_cu_2cf8e89a6thrust24THRUST_300001_SM_1000_NS12placeholders2_5E:
	.zero		1
	.type		_ZN34_INTERNAL_91c0d1ca_4_k_cu_2cf8e89a4cuda3std3__45__cpo6rbeginE,@object
	.size		_ZN34_INTERNAL_91c0d1ca_4_k_cu_2cf8e89a4cuda3std3__45__cpo6rbeginE,(_ZN34_INTERNAL_91c0d1ca_4_k_cu_2cf8e89a4cuda3std6ranges3__45__cpo7advanceE - _ZN34_INTERNAL_91c0d1ca_4_k_cu_2cf8e89a4cuda3std3__45__cpo6rbeginE)
_ZN34_INTERNAL_91c0d1ca_4_k_cu_2cf8e89a4cuda3std3__45__cpo6rbeginE:
	.zero		1
	.type		_ZN34_INTERNAL_91c0d1ca_4_k_cu_2cf8e89a4cuda3std6ranges3__45__cpo7advanceE,@object
	.size		_ZN34_INTERNAL_91c0d1ca_4_k_cu_2cf8e89a4cuda3std6ranges3__45__cpo7advanceE,(_ZN34_INTERNAL_91c0d1ca_4_k_cu_2cf8e89a4cuda3std3__47nulloptE - _ZN34_INTERNAL_91c0d1ca_4_k_cu_2cf8e89a4cuda3std6ranges3__45__cpo7advanceE)
_ZN34_INTERNAL_91c0d1ca_4_k_cu_2cf8e89a4cuda3std6ranges3__45__cpo7advanceE:
	.zero		1
	.type		_ZN34_INTERNAL_91c0d1ca_4_k_cu_2cf8e89a4cuda3std3__47nulloptE,@object
	.size		_ZN34_INTERNAL_91c0d1ca_4_k_cu_2cf8e89a4cuda3std3__47nulloptE,(_ZN34_INTERNAL_91c0d1ca_4_k_cu_2cf8e89a4cuda3std6ranges3__45__cpo8distanceE - _ZN34_INTERNAL_91c0d1ca_4_k_cu_2cf8e89a4cuda3std3__47nulloptE)
_ZN34_INTERNAL_91c0d1ca_4_k_cu_2cf8e89a4cuda3std3__47nulloptE:
	.zero		1
	.type		_ZN34_INTERNAL_91c0d1ca_4_k_cu_2cf8e89a4cuda3std6ranges3__45__cpo8distanceE,@object
	.size		_ZN34_INTERNAL_91c0d1ca_4_k_cu_2cf8e89a4cuda3std6ranges3__45__cpo8distanceE,(_ZN34_INTERNAL_91c0d1ca_4_k_cu_2cf8e89a6thrust24THRUST_300001_SM_1000_NS12placeholders3_10E - _ZN34_INTERNAL_91c0d1ca_4_k_cu_2cf8e89a4cuda3std6ranges3__45__cpo8distanceE)
_ZN34_INTERNAL_91c0d1ca_4_k_cu_2cf8e89a4cuda3std6ranges3__45__cpo8distanceE:
	.zero		1
	.type		_ZN34_INTERNAL_91c0d1ca_4_k_cu_2cf8e89a6thrust24THRUST_300001_SM_1000_NS12placeholders3_10E,@object
	.size		_ZN34_INTERNAL_91c0d1ca_4_k_cu_2cf8e89a6thrust24THRUST_300001_SM_1000_NS12placeholders3_10E,(_ZN34_INTERNAL_91c0d1ca_4_k_cu_2cf8e89a4cuda3std3__419piecewise_constructE - _ZN34_INTERNAL_91c0d1ca_4_k_cu_2cf8e89a6thrust24THRUST_300001_SM_1000_NS12placeholders3_10E)
_ZN34_INTERNAL_91c0d1ca_4_k_cu_2cf8e89a6thrust24THRUST_300001_SM_1000_NS12placeholders3_10E:
	.zero		1
	.type		_ZN34_INTERNAL_91c0d1ca_4_k_cu_2cf8e89a4cuda3std3__419piecewise_constructE,@object
	.size		_ZN34_INTERNAL_91c0d1ca_4_k_cu_2cf8e89a4cuda3std3__419piecewise_constructE,(_ZN34_INTERNAL_91c0d1ca_4_k_cu_2cf8e89a4cuda3std6ranges3__45__cpo5cdataE - _ZN34_INTERNAL_91c0d1ca_4_k_cu_2cf8e89a4cuda3std3__419piecewise_constructE)
_ZN34_INTERNAL_91c0d1ca_4_k_cu_2cf8e89a4cuda3std3__419piecewise_constructE:
	.zero		1
	.type		_ZN34_INTERNAL_91c0d1ca_4_k_cu_2cf8e89a4cuda3std6ranges3__45__cpo5cdataE,@object
	.size		_ZN34_INTERNAL_91c0d1ca_4_k_cu_2cf8e89a4cuda3std6ranges3__45__cpo5cdataE,(_ZN34_INTERNAL_91c0d1ca_4_k_cu_2cf8e89a6thrust24THRUST_300001_SM_1000_NS12placeholders2_2E - _ZN34_INTERNAL_91c0d1ca_4_k_cu_2cf8e89a4cuda3std6ranges3__45__cpo5cdataE)
_ZN34_INTERNAL_91c0d1ca_4_k_cu_2cf8e89a4cuda3std6ranges3__45__cpo5cdataE:
	.zero		1
	.type		_ZN34_INTERNAL_91c0d1ca_4_k_cu_2cf8e89a6thrust24THRUST_300001_SM_1000_NS12placeholders2_2E,@object
	.size		_ZN34_INTERNAL_91c0d1ca_4_k_cu_2cf8e89a6thrust24THRUST_300001_SM_1000_NS12placeholders2_2E,(_ZN34_INTERNAL_91c0d1ca_4_k_cu_2cf8e89a4cuda3std3__45__cpo3endE - _ZN34_INTERNAL_91c0d1ca_4_k_cu_2cf8e89a6thrust24THRUST_300001_SM_1000_NS12placeholders2_2E)
_ZN34_INTERNAL_91c0d1ca_4_k_cu_2cf8e89a6thrust24THRUST_300001_SM_1000_NS12placeholders2_2E:
	.zero		1
	.type		_ZN34_INTERNAL_91c0d1ca_4_k_cu_2cf8e89a4cuda3std3__45__cpo3endE,@object
	.size		_ZN34_INTERNAL_91c0d1ca_4_k_cu_2cf8e89a4cuda3std3__45__cpo3endE,(_ZN34_INTERNAL_91c0d1ca_4_k_cu_2cf8e89a4cuda3std6ranges3__45__cpo3endE - _ZN34_INTERNAL_91c0d1ca_4_k_cu_2cf8e89a4cuda3std3__45__cpo3endE)
_ZN34_INTERNAL_91c0d1ca_4_k_cu_2cf8e89a4cuda3std3__45__cpo3endE:
	.zero		1
	.type		_ZN34_INTERNAL_91c0d1ca_4_k_cu_2cf8e89a4cuda3std6ranges3__45__cpo3endE,@object
	.size		_ZN34_INTERNAL_91c0d1ca_4_k_cu_2cf8e89a4cuda3std6ranges3__45__cpo3endE,(_ZN34_INTERNAL_91c0d1ca_4_k_cu_2cf8e89a6thrust24THRUST_300001_SM_1000_NS12placeholders2_6E - _ZN34_INTERNAL_91c0d1ca_4_k_cu_2cf8e89a4cuda3std6ranges3__45__cpo3endE)
_ZN34_INTERNAL_91c0d1ca_4_k_cu_2cf8e89a4cuda3std6ranges3__45__cpo3endE:
	.zero		1
	.type		_ZN34_INTERNAL_91c0d1ca_4_k_cu_2cf8e89a6thrust24THRUST_300001_SM_1000_NS12placeholders2_6E,@object
	.size		_ZN34_INTERNAL_91c0d1ca_4_k_cu_2cf8e89a6thrust24THRUST_300001_SM_1000_NS12placeholders2_6E,(_ZN34_INTERNAL_91c0d1ca_4_k_cu_2cf8e89a4cuda3std3__45__cpo4rendE - _ZN34_INTERNAL_91c0d1ca_4_k_cu_2cf8e89a6thrust24THRUST_300001_SM_1000_NS12placeholders2_6E)
_ZN34_INTERNAL_91c0d1ca_4_k_cu_2cf8e89a6thrust24THRUST_300001_SM_1000_NS12placeholders2_6E:
	.zero		1
	.type		_ZN34_INTERNAL_91c0d1ca_4_k_cu_2cf8e89a4cuda3std3__45__cpo4rendE,@object
	.size		_ZN34_INTERNAL_91c0d1ca_4_k_cu_2cf8e89a4cuda3std3__45__cpo4rendE,(_ZN34_INTERNAL_91c0d1ca_4_k_cu_2cf8e89a4cuda3std6ranges3__45__cpo9iter_swapE - _ZN34_INTERNAL_91c0d1ca_4_k_cu_2cf8e89a4cuda3std3__45__cpo4rendE)
_ZN34_INTERNAL_91c0d1ca_4_k_cu_2cf8e89a4cuda3std3__45__cpo4rendE:
	.zero		1
	.type		_ZN34_INTERNAL_91c0d1ca_4_k_cu_2cf8e89a4cuda3std6ranges3__45__cpo9iter_swapE,@object
	.size		_ZN34_INTERNAL_91c0d1ca_4_k_cu_2cf8e89a4cuda3std6ranges3__45__cpo9iter_swapE,(_ZN34_INTERNAL_91c0d1ca_4_k_cu_2cf8e89a4cuda3std3__48unexpectE - _ZN34_INTERNAL_91c0d1ca_4_k_cu_2cf8e89a4cuda3std6ranges3__45__cpo9iter_swapE)
_ZN34_INTERNAL_91c0d1ca_4_k_cu_2cf8e89a4cuda3std6ranges3__45__cpo9iter_swapE:
	.zero		1
	.type		_ZN34_INTERNAL_91c0d1ca_4_k_cu_2cf8e89a4cuda3std3__48unexpectE,@object
	.size		_ZN34_INTERNAL_91c0d1ca_4_k_cu_2cf8e89a4cuda3std3__48unexpectE,(_ZN34_INTERNAL_91c0d1ca_4_k_cu_2cf8e89a6thrust24THRUST_300001_SM_1000_NS8cuda_cub3parE - _ZN34_INTERNAL_91c0d1ca_4_k_cu_2cf8e89a4cuda3std3__48unexpectE)
_ZN34_INTERNAL_91c0d1ca_4_k_cu_2cf8e89a4cuda3std3__48unexpectE:
	.zero		1
	.type		_ZN34_INTERNAL_91c0d1ca_4_k_cu_2cf8e89a6thrust24THRUST_300001_SM_1000_NS8cuda_cub3parE,@object
	.size		_ZN34_INTERNAL_91c0d1ca_4_k_cu_2cf8e89a6thrust24THRUST_300001_SM_1000_NS8cuda_cub3parE,(_ZN34_INTERNAL_91c0d1ca_4_k_cu_2cf8e89a6thrust24THRUST_300001_SM_1000_NS12placeholders2_4E - _ZN34_INTERNAL_91c0d1ca_4_k_cu_2cf8e89a6thrust24THRUST_300001_SM_1000_NS8cuda_cub3parE)
_ZN34_INTERNAL_91c0d1ca_4_k_cu_2cf8e89a6thrust24THRUST_300001_SM_1000_NS8cuda_cub3parE:
	.zero		1
	.type		_ZN34_INTERNAL_91c0d1ca_4_k_cu_2cf8e89a6thrust24THRUST_300001_SM_1000_NS12placeholders2_4E,@object
	.size		_ZN34_INTERNAL_91c0d1ca_4_k_cu_2cf8e89a6thrust24THRUST_300001_SM_1000_NS12placeholders2_4E,(_ZN34_INTERNAL_91c0d1ca_4_k_cu_2cf8e89a4cuda3std3__45__cpo4cendE - _ZN34_INTERNAL_91c0d1ca_4_k_cu_2cf8e89a6thrust24THRUST_300001_SM_1000_NS12placeholders2_4E)
_ZN34_INTERNAL_91c0d1ca_4_k_cu_2cf8e89a6thrust24THRUST_300001_SM_1000_NS12placeholders2_4E:
	.zero		1
	.type		_ZN34_INTERNAL_91c0d1ca_4_k_cu_2cf8e89a4cuda3std3__45__cpo4cendE,@object
	.size		_ZN34_INTERNAL_91c0d1ca_4_k_cu_2cf8e89a4cuda3std3__45__cpo4cendE,(_ZN34_INTERNAL_91c0d1ca_4_k_cu_2cf8e89a4cuda3std6ranges3__45__cpo4cendE - _ZN34_INTERNAL_91c0d1ca_4_k_cu_2cf8e89a4cuda3std3__45__cpo4cendE)
_ZN34_INTERNAL_91c0d1ca_4_k_cu_2cf8e89a4cuda3std3__45__cpo4cendE:
	.zero		1
	.type		_ZN34_INTERNAL_91c0d1ca_4_k_cu_2cf8e89a4cuda3std6ranges3__45__cpo4cendE,@object
	.size		_ZN34_INTERNAL_91c0d1ca_4_k_cu_2cf8e89a4cuda3std6ranges3__45__cpo4cendE,(_ZN34_INTERNAL_91c0d1ca_4_k_cu_2cf8e89a4cuda3std3__420unreachable_sentinelE - _ZN34_INTERNAL_91c0d1ca_4_k_cu_2cf8e89a4cuda3std6ranges3__45__cpo4cendE)
_ZN34_INTERNAL_91c0d1ca_4_k_cu_2cf8e89a4cuda3std6ranges3__45__cpo4cendE:
	.zero		1
	.type		_ZN34_INTERNAL_91c0d1ca_4_k_cu_2cf8e89a4cuda3std3__420unreachable_sentinelE,@object
	.size		_ZN34_INTERNAL_91c0d1ca_4_k_cu_2cf8e89a4cuda3std3__420unreachable_sentinelE,(_ZN34_INTERNAL_91c0d1ca_4_k_cu_2cf8e89a4cuda3std6ranges3__45__cpo5ssizeE - _ZN34_INTERNAL_91c0d1ca_4_k_cu_2cf8e89a4cuda3std3__420unreachable_sentinelE)
_ZN34_INTERNAL_91c0d1ca_4_k_cu_2cf8e89a4cuda3std3__420unreachable_sentinelE:
	.zero		1
	.type		_ZN34_INTERNAL_91c0d1ca_4_k_cu_2cf8e89a4cuda3std6ranges3__45__cpo5ssizeE,@object
	.size		_ZN34_INTERNAL_91c0d1ca_4_k_cu_2cf8e89a4cuda3std6ranges3__45__cpo5ssizeE,(_ZN34_INTERNAL_91c0d1ca_4_k_cu_2cf8e89a6thrust24THRUST_300001_SM_1000_NS12placeholders2_8E - _ZN34_INTERNAL_91c0d1ca_4_k_cu_2cf8e89a4cuda3std6ranges3__45__cpo5ssizeE)
_ZN34_INTERNAL_91c0d1ca_4_k_cu_2cf8e89a4cuda3std6ranges3__45__cpo5ssizeE:
	.zero		1
	.type		_ZN34_INTERNAL_91c0d1ca_4_k_cu_2cf8e89a6thrust24THRUST_300001_SM_1000_NS12placeholders2_8E,@object
	.size		_ZN34_INTERNAL_91c0d1ca_4_k_cu_2cf8e89a6thrust24THRUST_300001_SM_1000_NS12placeholders2_8E,(_ZN34_INTERNAL_91c0d1ca_4_k_cu_2cf8e89a4cuda3std3__45__cpo5crendE - _ZN34_INTERNAL_91c0d1ca_4_k_cu_2cf8e89a6thrust24THRUST_300001_SM_1000_NS12placeholders2_8E)
_ZN34_INTERNAL_91c0d1ca_4_k_cu_2cf8e89a6thrust24THRUST_300001_SM_1000_NS12placeholders2_8E:
	.zero		1
	.type		_ZN34_INTERNAL_91c0d1ca_4_k_cu_2cf8e89a4cuda3std3__45__cpo5crendE,@object
	.size		_ZN34_INTERNAL_91c0d1ca_4_k_cu_2cf8e89a4cuda3std3__45__cpo5crendE,(_ZN34_INTERNAL_91c0d1ca_4_k_cu_2cf8e89a4cuda3std6ranges3__45__cpo4prevE - _ZN34_INTERNAL_91c0d1ca_4_k_cu_2cf8e89a4cuda3std3__45__cpo5crendE)
_ZN34_INTERNAL_91c0d1ca_4_k_cu_2cf8e89a4cuda3std3__45__cpo5crendE:
	.zero		1
	.type		_ZN34_INTERNAL_91c0d1ca_4_k_cu_2cf8e89a4cuda3std6ranges3__45__cpo4prevE,@object
	.size		_ZN34_INTERNAL_91c0d1ca_4_k_cu_2cf8e89a4cuda3std6ranges3__45__cpo4prevE,(_ZN34_INTERNAL_91c0d1ca_4_k_cu_2cf8e89a4cuda3std6ranges3__45__cpo9iter_moveE - _ZN34_INTERNAL_91c0d1ca_4_k_cu_2cf8e89a4cuda3std6ranges3__45__cpo4prevE)
_ZN34_INTERNAL_91c0d1ca_4_k_cu_2cf8e89a4cuda3std6ranges3__45__cpo4prevE:
	.zero		1
	.type		_ZN34_INTERNAL_91c0d1ca_4_k_cu_2cf8e89a4cuda3std6ranges3__45__cpo9iter_moveE,@object
	.size		_ZN34_INTERNAL_91c0d1ca_4_k_cu_2cf8e89a4cuda3std6ranges3__45__cpo9iter_moveE,(_ZN34_INTERNAL_91c0d1ca_4_k_cu_2cf8e89a6thrust24THRUST_300001_SM_1000_NS6system6detail10sequential3seqE - _ZN34_INTERNAL_91c0d1ca_4_k_cu_2cf8e89a4cuda3std6ranges3__45__cpo9iter_moveE)
_ZN34_INTERNAL_91c0d1ca_4_k_cu_2cf8e89a4cuda3std6ranges3__45__cpo9iter_moveE:
	.zero		1
	.type		_ZN34_INTERNAL_91c0d1ca_4_k_cu_2cf8e89a6thrust24THRUST_300001_SM_1000_NS6system6detail10sequential3seqE,@object
	.size		_ZN34_INTERNAL_91c0d1ca_4_k_cu_2cf8e89a6thrust24THRUST_300001_SM_1000_NS6system6detail10sequential3seqE,(.L_31 - _ZN34_INTERNAL_91c0d1ca_4_k_cu_2cf8e89a6thrust24THRUST_300001_SM_1000_NS6system6detail10sequential3seqE)
_ZN34_INTERNAL_91c0d1ca_4_k_cu_2cf8e89a6thrust24THRUST_300001_SM_1000_NS6system6detail10sequential3seqE:
	.zero		1
.L_31:


//--------------------- .nv.constant0._ZN3cub18CUB_300001_SM_10006detail8for_each13static_kernelINS2_12policy_hub_t12policy_500_tElNS2_12op_wrapper_tIl6SmoothN6thrust24THRUST_300001_SM_1000_NS17counting_iteratorIfNS9_11use_defaultESB_SB_EEEEEEvT0_T1_ --------------------------
	.section	.nv.constant0._ZN3cub18CUB_300001_SM_10006detail8for_each13static_kernelINS2_12policy_hub_t12policy_500_tElNS2_12op_wrapper_tIl6SmoothN6thrust24THRUST_300001_SM_1000_NS17counting_iteratorIfNS9_11use_defaultESB_SB_EEEEEEvT0_T1_,"a",@progbits
	.sectionflags	@""
	.align	4
.nv.constant0._ZN3cub18CUB_300001_SM_10006detail8for_each13static_kernelINS2_12policy_hub_t12policy_500_tElNS2_12op_wrapper_tIl6SmoothN6thrust24THRUST_300001_SM_1000_NS17counting_iteratorIfNS9_11use_defaultESB_SB_EEEEEEvT0_T1_:
	.zero		968


//--------------------- .nv.constant0._ZN3cub18CUB_300001_SM_10006detail8for_each13static_kernelINS2_12policy_hub_t12policy_500_tEmN6thrust24THRUST_300001_SM_1000_NS8cuda_cub20__uninitialized_fill7functorINS7_10device_ptrIfEEfEEEEvT0_T1_ --------------------------
	.section	.nv.constant0._ZN3cub18CUB_300001_SM_10006detail8for_each13static_kernelINS2_12policy_hub_t12policy_500_tEmN6thrust24THRUST_300001_SM_1000_NS8cuda_cub20__uninitialized_fill7functorINS7_10device_ptrIfEEfEEEEvT0_T1_,"a",@progbits
	.sectionflags	@""
	.align	4
.nv.constant0._ZN3cub18CUB_300001_SM_10006detail8for_each13static_kernelINS2_12policy_hub_t12policy_500_tEmN6thrust24THRUST_300001_SM_1000_NS8cuda_cub20__uninitialized_fill7functorINS7_10device_ptrIfEEfEEEEvT0_T1_:
	.zero		920


//--------------------- .nv.constant0._ZN3cub18CUB_300001_SM_10006detail11EmptyKernelIvEEvv --------------------------
	.section	.nv.constant0._ZN3cub18CUB_300001_SM_10006detail11EmptyKernelIvEEvv,"a",@progbits
	.sectionflags	@""
	.align	4
.nv.constant0._ZN3cub18CUB_300001_SM_10006detail11EmptyKernelIvEEvv:
	.zero		896


//--------------------- SYMBOLS --------------------------

	.type		.nv.reservedSmem.offset0,@object
	.size		.nv.reservedSmem.offset0,0x4
